//
// Generated by NVIDIA NVVM Compiler
//
// Compiler Build ID: CL-36424714
// Cuda compilation tools, release 13.0, V13.0.88
// Based on NVVM 20.0.0
//

.version 9.0
.target sm_100
.address_size 64

	// .globl	_Z3sgdPfS_S_S_ffiS_S_
// _ZZ3sgdPfS_S_S_ffiS_S_E14weights_shared has been demoted
// _ZZ3sgdPfS_S_S_ffiS_S_E8x_shared has been demoted
// _ZZ3sgdPfS_S_S_ffiS_S_E2ds has been demoted
// _ZZ3sgdPfS_S_S_ffiS_S_E6sum_ds has been demoted
// _ZZ3sgdPfS_S_S_ffiS_S_E8distance has been demoted
// _ZZ3sgdPfS_S_S_ffiS_S_E6loss_i has been demoted
// _ZZ3sgdPfS_S_S_ffiS_S_E8W_square has been demoted
// _ZZ3sgdPfS_S_S_ffiS_S_E8sum_loss has been demoted

.visible .entry _Z3sgdPfS_S_S_ffiS_S_(
	.param .u64 .ptr .align 1 _Z3sgdPfS_S_S_ffiS_S__param_0,
	.param .u64 .ptr .align 1 _Z3sgdPfS_S_S_ffiS_S__param_1,
	.param .u64 .ptr .align 1 _Z3sgdPfS_S_S_ffiS_S__param_2,
	.param .u64 .ptr .align 1 _Z3sgdPfS_S_S_ffiS_S__param_3,
	.param .f32 _Z3sgdPfS_S_S_ffiS_S__param_4,
	.param .f32 _Z3sgdPfS_S_S_ffiS_S__param_5,
	.param .u32 _Z3sgdPfS_S_S_ffiS_S__param_6,
	.param .u64 .ptr .align 1 _Z3sgdPfS_S_S_ffiS_S__param_7,
	.param .u64 .ptr .align 1 _Z3sgdPfS_S_S_ffiS_S__param_8
)
{
	.reg .pred 	%p<14>;
	.reg .b32 	%r<61>;
	.reg .b32 	%f<175>;
	.reg .b64 	%rd<42>;
	// demoted variable
	.shared .align 4 .b8 _ZZ3sgdPfS_S_S_ffiS_S_E14weights_shared[1280];
	// demoted variable
	.shared .align 4 .b8 _ZZ3sgdPfS_S_S_ffiS_S_E8x_shared[128];
	// demoted variable
	.shared .align 4 .b8 _ZZ3sgdPfS_S_S_ffiS_S_E2ds[40];
	// demoted variable
	.shared .align 4 .f32 _ZZ3sgdPfS_S_S_ffiS_S_E6sum_ds;
	// demoted variable
	.shared .align 4 .b8 _ZZ3sgdPfS_S_S_ffiS_S_E8distance[40];
	// demoted variable
	.shared .align 4 .b8 _ZZ3sgdPfS_S_S_ffiS_S_E6loss_i[40];
	// demoted variable
	.shared .align 4 .f32 _ZZ3sgdPfS_S_S_ffiS_S_E8W_square;
	// demoted variable
	.shared .align 4 .f32 _ZZ3sgdPfS_S_S_ffiS_S_E8sum_loss;
	ld.param.u64 	%rd19, [_Z3sgdPfS_S_S_ffiS_S__param_0];
	ld.param.u64 	%rd20, [_Z3sgdPfS_S_S_ffiS_S__param_2];
	ld.param.u64 	%rd21, [_Z3sgdPfS_S_S_ffiS_S__param_3];
	ld.param.f32 	%f12, [_Z3sgdPfS_S_S_ffiS_S__param_4];
	ld.param.f32 	%f13, [_Z3sgdPfS_S_S_ffiS_S__param_5];
	ld.param.u32 	%r24, [_Z3sgdPfS_S_S_ffiS_S__param_6];
	ld.param.u64 	%rd22, [_Z3sgdPfS_S_S_ffiS_S__param_7];
	cvta.to.global.u64 	%rd1, %rd19;
	cvta.to.global.u64 	%rd2, %rd22;
	cvta.to.global.u64 	%rd3, %rd21;
	cvta.to.global.u64 	%rd4, %rd20;
	mov.u32 	%r1, %tid.x;
	mov.u32 	%r2, %tid.y;
	or.b32  	%r25, %r1, %r2;
	setp.ne.s32 	%p1, %r25, 0;
	@%p1 bra 	$L__BB0_2;
	mov.b32 	%r26, 0;
	st.shared.u32 	[_ZZ3sgdPfS_S_S_ffiS_S_E8sum_loss], %r26;
	st.shared.u32 	[_ZZ3sgdPfS_S_S_ffiS_S_E8W_square], %r26;
$L__BB0_2:
	setp.lt.s32 	%p2, %r24, 1;
	@%p2 bra 	$L__BB0_18;
	mov.u32 	%r29, _ZZ3sgdPfS_S_S_ffiS_S_E14weights_shared;
	shl.b32 	%r30, %r1, 2;
	add.s32 	%r5, %r29, %r30;
	mad.lo.s32 	%r3, %r2, 40, %r5;
	shl.b32 	%r31, %r2, 2;
	mov.u32 	%r32, _ZZ3sgdPfS_S_S_ffiS_S_E8x_shared;
	add.s32 	%r4, %r32, %r31;
	mov.u32 	%r33, _ZZ3sgdPfS_S_S_ffiS_S_E8distance;
	add.s32 	%r6, %r33, %r30;
	mov.b32 	%r53, 0;
	mov.f32 	%f171, 0f00000000;
	mul.wide.u32 	%rd26, %r1, 4;
	add.s64 	%rd8, %rd2, %rd26;
$L__BB0_4:
	mad.lo.s32 	%r35, %r2, 10, %r1;
	mul.wide.u32 	%rd23, %r35, 4;
	add.s64 	%rd39, %rd4, %rd23;
	mad.lo.s32 	%r56, %r53, 3073, %r2;
	mov.b32 	%r57, 0;
	mov.u32 	%r55, %r2;
$L__BB0_5:
	setp.gt.u32 	%p3, %r55, 3072;
	@%p3 bra 	$L__BB0_7;
	ld.global.f32 	%f16, [%rd39];
	st.shared.f32 	[%r3], %f16;
	mul.wide.u32 	%rd24, %r56, 4;
	add.s64 	%rd25, %rd1, %rd24;
	ld.global.f32 	%f173, [%rd25];
	bra.uni 	$L__BB0_8;
$L__BB0_7:
	mov.b32 	%r36, 0;
	st.shared.u32 	[%r3], %r36;
	mov.f32 	%f173, 0f00000000;
$L__BB0_8:
	st.shared.f32 	[%r4], %f173;
	bar.sync 	0;
	ld.shared.f32 	%f17, [_ZZ3sgdPfS_S_S_ffiS_S_E8x_shared];
	ld.shared.f32 	%f18, [%r5];
	fma.rn.f32 	%f19, %f17, %f18, %f171;
	ld.shared.f32 	%f20, [_ZZ3sgdPfS_S_S_ffiS_S_E8x_shared+4];
	ld.shared.f32 	%f21, [%r5+40];
	fma.rn.f32 	%f22, %f20, %f21, %f19;
	ld.shared.f32 	%f23, [_ZZ3sgdPfS_S_S_ffiS_S_E8x_shared+8];
	ld.shared.f32 	%f24, [%r5+80];
	fma.rn.f32 	%f25, %f23, %f24, %f22;
	ld.shared.f32 	%f26, [_ZZ3sgdPfS_S_S_ffiS_S_E8x_shared+12];
	ld.shared.f32 	%f27, [%r5+120];
	fma.rn.f32 	%f28, %f26, %f27, %f25;
	ld.shared.f32 	%f29, [_ZZ3sgdPfS_S_S_ffiS_S_E8x_shared+16];
	ld.shared.f32 	%f30, [%r5+160];
	fma.rn.f32 	%f31, %f29, %f30, %f28;
	ld.shared.f32 	%f32, [_ZZ3sgdPfS_S_S_ffiS_S_E8x_shared+20];
	ld.shared.f32 	%f33, [%r5+200];
	fma.rn.f32 	%f34, %f32, %f33, %f31;
	ld.shared.f32 	%f35, [_ZZ3sgdPfS_S_S_ffiS_S_E8x_shared+24];
	ld.shared.f32 	%f36, [%r5+240];
	fma.rn.f32 	%f37, %f35, %f36, %f34;
	ld.shared.f32 	%f38, [_ZZ3sgdPfS_S_S_ffiS_S_E8x_shared+28];
	ld.shared.f32 	%f39, [%r5+280];
	fma.rn.f32 	%f40, %f38, %f39, %f37;
	ld.shared.f32 	%f41, [_ZZ3sgdPfS_S_S_ffiS_S_E8x_shared+32];
	ld.shared.f32 	%f42, [%r5+320];
	fma.rn.f32 	%f43, %f41, %f42, %f40;
	ld.shared.f32 	%f44, [_ZZ3sgdPfS_S_S_ffiS_S_E8x_shared+36];
	ld.shared.f32 	%f45, [%r5+360];
	fma.rn.f32 	%f46, %f44, %f45, %f43;
	ld.shared.f32 	%f47, [_ZZ3sgdPfS_S_S_ffiS_S_E8x_shared+40];
	ld.shared.f32 	%f48, [%r5+400];
	fma.rn.f32 	%f49, %f47, %f48, %f46;
	ld.shared.f32 	%f50, [_ZZ3sgdPfS_S_S_ffiS_S_E8x_shared+44];
	ld.shared.f32 	%f51, [%r5+440];
	fma.rn.f32 	%f52, %f50, %f51, %f49;
	ld.shared.f32 	%f53, [_ZZ3sgdPfS_S_S_ffiS_S_E8x_shared+48];
	ld.shared.f32 	%f54, [%r5+480];
	fma.rn.f32 	%f55, %f53, %f54, %f52;
	ld.shared.f32 	%f56, [_ZZ3sgdPfS_S_S_ffiS_S_E8x_shared+52];
	ld.shared.f32 	%f57, [%r5+520];
	fma.rn.f32 	%f58, %f56, %f57, %f55;
	ld.shared.f32 	%f59, [_ZZ3sgdPfS_S_S_ffiS_S_E8x_shared+56];
	ld.shared.f32 	%f60, [%r5+560];
	fma.rn.f32 	%f61, %f59, %f60, %f58;
	ld.shared.f32 	%f62, [_ZZ3sgdPfS_S_S_ffiS_S_E8x_shared+60];
	ld.shared.f32 	%f63, [%r5+600];
	fma.rn.f32 	%f64, %f62, %f63, %f61;
	ld.shared.f32 	%f65, [_ZZ3sgdPfS_S_S_ffiS_S_E8x_shared+64];
	ld.shared.f32 	%f66, [%r5+640];
	fma.rn.f32 	%f67, %f65, %f66, %f64;
	ld.shared.f32 	%f68, [_ZZ3sgdPfS_S_S_ffiS_S_E8x_shared+68];
	ld.shared.f32 	%f69, [%r5+680];
	fma.rn.f32 	%f70, %f68, %f69, %f67;
	ld.shared.f32 	%f71, [_ZZ3sgdPfS_S_S_ffiS_S_E8x_shared+72];
	ld.shared.f32 	%f72, [%r5+720];
	fma.rn.f32 	%f73, %f71, %f72, %f70;
	ld.shared.f32 	%f74, [_ZZ3sgdPfS_S_S_ffiS_S_E8x_shared+76];
	ld.shared.f32 	%f75, [%r5+760];
	fma.rn.f32 	%f76, %f74, %f75, %f73;
	ld.shared.f32 	%f77, [_ZZ3sgdPfS_S_S_ffiS_S_E8x_shared+80];
	ld.shared.f32 	%f78, [%r5+800];
	fma.rn.f32 	%f79, %f77, %f78, %f76;
	ld.shared.f32 	%f80, [_ZZ3sgdPfS_S_S_ffiS_S_E8x_shared+84];
	ld.shared.f32 	%f81, [%r5+840];
	fma.rn.f32 	%f82, %f80, %f81, %f79;
	ld.shared.f32 	%f83, [_ZZ3sgdPfS_S_S_ffiS_S_E8x_shared+88];
	ld.shared.f32 	%f84, [%r5+880];
	fma.rn.f32 	%f85, %f83, %f84, %f82;
	ld.shared.f32 	%f86, [_ZZ3sgdPfS_S_S_ffiS_S_E8x_shared+92];
	ld.shared.f32 	%f87, [%r5+920];
	fma.rn.f32 	%f88, %f86, %f87, %f85;
	ld.shared.f32 	%f89, [_ZZ3sgdPfS_S_S_ffiS_S_E8x_shared+96];
	ld.shared.f32 	%f90, [%r5+960];
	fma.rn.f32 	%f91, %f89, %f90, %f88;
	ld.shared.f32 	%f92, [_ZZ3sgdPfS_S_S_ffiS_S_E8x_shared+100];
	ld.shared.f32 	%f93, [%r5+1000];
	fma.rn.f32 	%f94, %f92, %f93, %f91;
	ld.shared.f32 	%f95, [_ZZ3sgdPfS_S_S_ffiS_S_E8x_shared+104];
	ld.shared.f32 	%f96, [%r5+1040];
	fma.rn.f32 	%f97, %f95, %f96, %f94;
	ld.shared.f32 	%f98, [_ZZ3sgdPfS_S_S_ffiS_S_E8x_shared+108];
	ld.shared.f32 	%f99, [%r5+1080];
	fma.rn.f32 	%f100, %f98, %f99, %f97;
	ld.shared.f32 	%f101, [_ZZ3sgdPfS_S_S_ffiS_S_E8x_shared+112];
	ld.shared.f32 	%f102, [%r5+1120];
	fma.rn.f32 	%f103, %f101, %f102, %f100;
	ld.shared.f32 	%f104, [_ZZ3sgdPfS_S_S_ffiS_S_E8x_shared+116];
	ld.shared.f32 	%f105, [%r5+1160];
	fma.rn.f32 	%f106, %f104, %f105, %f103;
	ld.shared.f32 	%f107, [_ZZ3sgdPfS_S_S_ffiS_S_E8x_shared+120];
	ld.shared.f32 	%f108, [%r5+1200];
	fma.rn.f32 	%f109, %f107, %f108, %f106;
	ld.shared.f32 	%f110, [_ZZ3sgdPfS_S_S_ffiS_S_E8x_shared+124];
	ld.shared.f32 	%f111, [%r5+1240];
	fma.rn.f32 	%f171, %f110, %f111, %f109;
	add.s32 	%r57, %r57, 1;
	add.s32 	%r56, %r56, 32;
	add.s64 	%rd39, %rd39, 1280;
	add.s32 	%r55, %r55, 32;
	setp.ne.s32 	%p4, %r57, 97;
	@%p4 bra 	$L__BB0_5;
	setp.ne.s32 	%p5, %r2, 0;
	st.global.f32 	[%rd8], %f171;
	bar.sync 	0;
	@%p5 bra 	$L__BB0_11;
	ld.param.u64 	%rd37, [_Z3sgdPfS_S_S_ffiS_S__param_1];
	cvta.to.global.u64 	%rd27, %rd37;
	mul.wide.u32 	%rd28, %r53, 4;
	add.s64 	%rd29, %rd27, %rd28;
	ld.global.f32 	%f112, [%rd29];
	cvt.rzi.s32.f32 	%r54, %f112;
	ld.global.f32 	%f113, [%rd8];
	mul.wide.s32 	%rd30, %r54, 4;
	add.s64 	%rd31, %rd2, %rd30;
	ld.global.f32 	%f114, [%rd31];
	sub.f32 	%f115, %f113, %f114;
	add.f32 	%f116, %f115, 0f3F800000;
	st.shared.f32 	[%r6], %f116;
$L__BB0_11:
	setp.ne.s32 	%p6, %r2, 0;
	bar.sync 	0;
	shl.b32 	%r37, %r54, 2;
	mov.u32 	%r38, _ZZ3sgdPfS_S_S_ffiS_S_E2ds;
	add.s32 	%r18, %r38, %r37;
	@%p6 bra 	$L__BB0_13;
	ld.shared.f32 	%f117, [%r6];
	setp.gt.f32 	%p7, %f117, 0f00000000;
	selp.f32 	%f118, 0f3F800000, 0f00000000, %p7;
	add.s32 	%r41, %r38, %r30;
	st.shared.f32 	[%r41], %f118;
	mov.b32 	%r42, 0;
	st.shared.u32 	[%r18], %r42;
	ld.shared.f32 	%f119, [%r41];
	atom.shared.add.f32 	%f120, [_ZZ3sgdPfS_S_S_ffiS_S_E6sum_ds], %f119;
$L__BB0_13:
	setp.ne.s32 	%p8, %r2, 0;
	bar.sync 	0;
	@%p8 bra 	$L__BB0_17;
	ld.shared.f32 	%f121, [%r6];
	max.f32 	%f122, %f121, 0f00000000;
	mov.u32 	%r45, _ZZ3sgdPfS_S_S_ffiS_S_E6loss_i;
	add.s32 	%r46, %r45, %r30;
	st.shared.f32 	[%r46], %f122;
	add.s32 	%r48, %r45, %r37;
	mov.b32 	%r59, 0;
	st.shared.u32 	[%r48], %r59;
	ld.shared.f32 	%f123, [%r46];
	atom.shared.add.f32 	%f124, [_ZZ3sgdPfS_S_S_ffiS_S_E8sum_loss], %f123;
	ld.shared.f32 	%f125, [_ZZ3sgdPfS_S_S_ffiS_S_E6sum_ds];
	neg.f32 	%f126, %f125;
	st.shared.f32 	[%r18], %f126;
	add.s32 	%r50, %r38, %r30;
	ld.shared.f32 	%f6, [%r50];
$L__BB0_15:
	mad.lo.s32 	%r51, %r59, 10, %r1;
	mul.wide.u32 	%rd32, %r59, 4;
	add.s64 	%rd9, %rd1, %rd32;
	ld.global.f32 	%f127, [%rd9];
	mul.wide.u32 	%rd33, %r51, 4;
	add.s64 	%rd10, %rd3, %rd33;
	ld.global.f32 	%f128, [%rd10];
	fma.rn.f32 	%f129, %f127, %f6, %f128;
	st.global.f32 	[%rd10], %f129;
	setp.eq.s32 	%p9, %r59, 3072;
	@%p9 bra 	$L__BB0_17;
	ld.global.f32 	%f130, [%rd9+4];
	ld.global.f32 	%f131, [%rd10+40];
	fma.rn.f32 	%f132, %f130, %f6, %f131;
	st.global.f32 	[%rd10+40], %f132;
	ld.global.f32 	%f133, [%rd9+8];
	ld.global.f32 	%f134, [%rd10+80];
	fma.rn.f32 	%f135, %f133, %f6, %f134;
	st.global.f32 	[%rd10+80], %f135;
	ld.global.f32 	%f136, [%rd9+12];
	ld.global.f32 	%f137, [%rd10+120];
	fma.rn.f32 	%f138, %f136, %f6, %f137;
	st.global.f32 	[%rd10+120], %f138;
	add.s32 	%r59, %r59, 4;
	bra.uni 	$L__BB0_15;
$L__BB0_17:
	bar.sync 	0;
	add.s32 	%r53, %r53, 1;
	setp.ne.s32 	%p10, %r53, %r24;
	@%p10 bra 	$L__BB0_4;
$L__BB0_18:
	setp.ne.s32 	%p11, %r2, 0;
	@%p11 bra 	$L__BB0_24;
	cvt.rn.f32.s32 	%f7, %r24;
	add.f32 	%f8, %f12, %f12;
	mul.wide.u32 	%rd34, %r1, 4;
	add.s64 	%rd35, %rd34, 80;
	add.s64 	%rd41, %rd4, %rd35;
	add.s64 	%rd40, %rd3, %rd35;
	mov.f32 	%f174, 0f00000000;
	mov.b32 	%r60, 0;
$L__BB0_20:
	ld.global.f32 	%f140, [%rd41+-80];
	ld.global.f32 	%f141, [%rd40+-80];
	div.rn.f32 	%f142, %f141, %f7;
	fma.rn.f32 	%f143, %f8, %f140, %f142;
	fma.rn.f32 	%f10, %f140, %f140, %f174;
	mul.f32 	%f144, %f13, %f143;
	sub.f32 	%f145, %f140, %f144;
	st.global.f32 	[%rd41+-80], %f145;
	setp.eq.s32 	%p12, %r60, 3072;
	@%p12 bra 	$L__BB0_22;
	ld.global.f32 	%f146, [%rd41+-40];
	ld.global.f32 	%f147, [%rd40+-40];
	div.rn.f32 	%f148, %f147, %f7;
	fma.rn.f32 	%f149, %f8, %f146, %f148;
	fma.rn.f32 	%f150, %f146, %f146, %f10;
	mul.f32 	%f151, %f13, %f149;
	sub.f32 	%f152, %f146, %f151;
	st.global.f32 	[%rd41+-40], %f152;
	ld.global.f32 	%f153, [%rd41];
	ld.global.f32 	%f154, [%rd40];
	div.rn.f32 	%f155, %f154, %f7;
	fma.rn.f32 	%f156, %f8, %f153, %f155;
	fma.rn.f32 	%f157, %f153, %f153, %f150;
	mul.f32 	%f158, %f13, %f156;
	sub.f32 	%f159, %f153, %f158;
	st.global.f32 	[%rd41], %f159;
	ld.global.f32 	%f160, [%rd41+40];
	ld.global.f32 	%f161, [%rd40+40];
	div.rn.f32 	%f162, %f161, %f7;
	fma.rn.f32 	%f163, %f8, %f160, %f162;
	fma.rn.f32 	%f174, %f160, %f160, %f157;
	mul.f32 	%f164, %f13, %f163;
	sub.f32 	%f165, %f160, %f164;
	st.global.f32 	[%rd41+40], %f165;
	add.s32 	%r60, %r60, 4;
	add.s64 	%rd41, %rd41, 160;
	add.s64 	%rd40, %rd40, 160;
	bra.uni 	$L__BB0_20;
$L__BB0_22:
	atom.shared.add.f32 	%f166, [_ZZ3sgdPfS_S_S_ffiS_S_E8W_square], %f10;
	setp.ne.s32 	%p13, %r1, 0;
	@%p13 bra 	$L__BB0_24;
	ld.param.u64 	%rd38, [_Z3sgdPfS_S_S_ffiS_S__param_8];
	ld.shared.f32 	%f167, [_ZZ3sgdPfS_S_S_ffiS_S_E8sum_loss];
	div.rn.f32 	%f168, %f167, %f7;
	ld.shared.f32 	%f169, [_ZZ3sgdPfS_S_S_ffiS_S_E8W_square];
	fma.rn.f32 	%f170, %f12, %f169, %f168;
	cvta.to.global.u64 	%rd36, %rd38;
	st.global.f32 	[%rd36], %f170;
$L__BB0_24:
	bar.sync 	0;
	ret;

}


// ===== COMPILED SASS (sm_100) =====

	.target	sm_100

	.elftype	@"ET_EXEC"


//--------------------- .note.nv.tkinfo           --------------------------
	.section	.note.nv.tkinfo,"",@"SHT_NOTE"
	.sectionflags	@"SHF_NOTE_NV_TKINFO"
	.tkinfo
        /*0018*/ 	.word	0x00000002
        /*0030*/ 	.string	""
        /*0030*/ 	.string	"ptxas"
        /*0030*/ 	.string	"Cuda compilation tools, release 13.0, V13.0.88"
        /*0030*/ 	.string	"Build cuda_13.0.r13.0/compiler.36424714_0"
        /*0030*/ 	.string	"-arch sm_100 -m 64 "



//--------------------- .note.nv.cuinfo           --------------------------
	.section	.note.nv.cuinfo,"",@"SHT_NOTE"
	.sectionflags	@"SHF_NOTE_NV_CUINFO"
        /*0018*/ 	.short	0x0002
        /*001a*/ 	.short	0x0064
        /*001c*/ 	.short	0x0082
	.zero		2


//--------------------- .nv.info                  --------------------------
	.section	.nv.info,"",@"SHT_CUDA_INFO"
	.align	4


	//----- nvinfo : EIATTR_REGCOUNT
	.align		4
        /*0000*/ 	.byte	0x04, 0x2f
        /*0002*/ 	.short	(.L_1 - .L_0)
	.align		4
.L_0:
        /*0004*/ 	.word	index@(_Z3sgdPfS_S_S_ffiS_S_)
        /*0008*/ 	.word	0x00000020


	//----- nvinfo : EIATTR_FRAME_SIZE
	.align		4
.L_1:
        /*000c*/ 	.byte	0x04, 0x11
        /*000e*/ 	.short	(.L_3 - .L_2)
	.align		4
.L_2:
        /*0010*/ 	.word	index@($__internal_0_$__cuda_sm3x_div_rn_noftz_f32_slowpath)
        /*0014*/ 	.word	0x00000000


	//----- nvinfo : EIATTR_FRAME_SIZE
	.align		4
.L_3:
        /*0018*/ 	.byte	0x04, 0x11
        /*001a*/ 	.short	(.L_5 - .L_4)
	.align		4
.L_4:
        /*001c*/ 	.word	index@(_Z3sgdPfS_S_S_ffiS_S_)
        /*0020*/ 	.word	0x00000000


	//----- nvinfo : EIATTR_MIN_STACK_SIZE
	.align		4
.L_5:
        /*0024*/ 	.byte	0x04, 0x12
        /*0026*/ 	.short	(.L_7 - .L_6)
	.align		4
.L_6:
        /*0028*/ 	.word	index@(_Z3sgdPfS_S_S_ffiS_S_)
        /*002c*/ 	.word	0x00000000
.L_7:


//--------------------- .nv.compat                --------------------------
	.section	.nv.compat,"",@"SHT_CUDA_COMPAT_INFO"
	.align	4
        /*0000*/ 	.byte	0x02, 0x09, 0x00, 0x00, 0x02, 0x02, 0x01, 0x00, 0x02, 0x05, 0x05, 0x00, 0x03, 0x07, 0x01, 0x01
        /*0010*/ 	.byte	0x02, 0x03, 0x00, 0x00, 0x02, 0x06, 0x01, 0x00, 0x04, 0x0b, 0x08, 0x00, 0x01, 0x00, 0x00, 0x00
        /*0020*/ 	.byte	0x00, 0x00, 0x00, 0x00


//--------------------- .nv.info._Z3sgdPfS_S_S_ffiS_S_ --------------------------
	.section	.nv.info._Z3sgdPfS_S_S_ffiS_S_,"",@"SHT_CUDA_INFO"
	.sectionflags	@""
	.align	4


	//----- nvinfo : EIATTR_CUDA_API_VERSION
	.align		4
        /*0000*/ 	.byte	0x04, 0x37
        /*0002*/ 	.short	(.L_9 - .L_8)
.L_8:
        /*0004*/ 	.word	0x00000082


	//----- nvinfo : EIATTR_KPARAM_INFO
	.align		4
.L_9:
        /*0008*/ 	.byte	0x04, 0x17
        /*000a*/ 	.short	(.L_11 - .L_10)
.L_10:
        /*000c*/ 	.word	0x00000000
        /*0010*/ 	.short	0x0008
        /*0012*/ 	.short	0x0038
        /*0014*/ 	.byte	0x00, 0xf5, 0x21, 0x00


	//----- nvinfo : EIATTR_KPARAM_INFO
	.align		4
.L_11:
        /*0018*/ 	.byte	0x04, 0x17
        /*001a*/ 	.short	(.L_13 - .L_12)
.L_12:
        /*001c*/ 	.word	0x00000000
        /*0020*/ 	.short	0x0007
        /*0022*/ 	.short	0x0030
        /*0024*/ 	.byte	0x00, 0xf5, 0x21, 0x00


	//----- nvinfo : EIATTR_KPARAM_INFO
	.align		4
.L_13:
        /*0028*/ 	.byte	0x04, 0x17
        /*002a*/ 	.short	(.L_15 - .L_14)
.L_14:
        /*002c*/ 	.word	0x00000000
        /*0030*/ 	.short	0x0006
        /*0032*/ 	.short	0x0028
        /*0034*/ 	.byte	0x00, 0xf0, 0x11, 0x00


	//----- nvinfo : EIATTR_KPARAM_INFO
	.align		4
.L_15:
        /*0038*/ 	.byte	0x04, 0x17
        /*003a*/ 	.short	(.L_17 - .L_16)
.L_16:
        /*003c*/ 	.word	0x00000000
        /*0040*/ 	.short	0x0005
        /*0042*/ 	.short	0x0024
        /*0044*/ 	.byte	0x00, 0xf0, 0x11, 0x00


	//----- nvinfo : EIATTR_KPARAM_INFO
	.align		4
.L_17:
        /*0048*/ 	.byte	0x04, 0x17
        /*004a*/ 	.short	(.L_19 - .L_18)
.L_18:
        /*004c*/ 	.word	0x00000000
        /*0050*/ 	.short	0x0004
        /*0052*/ 	.short	0x0020
        /*0054*/ 	.byte	0x00, 0xf0, 0x11, 0x00


	//----- nvinfo : EIATTR_KPARAM_INFO
	.align		4
.L_19:
        /*0058*/ 	.byte	0x04, 0x17
        /*005a*/ 	.short	(.L_21 - .L_20)
.L_20:
        /*005c*/ 	.word	0x00000000
        /*0060*/ 	.short	0x0003
        /*0062*/ 	.short	0x0018
        /*0064*/ 	.byte	0x00, 0xf5, 0x21, 0x00


	//----- nvinfo : EIATTR_KPARAM_INFO
	.align		4
.L_21:
        /*0068*/ 	.byte	0x04, 0x17
        /*006a*/ 	.short	(.L_23 - .L_22)
.L_22:
        /*006c*/ 	.word	0x00000000
        /*0070*/ 	.short	0x0002
        /*0072*/ 	.short	0x0010
        /*0074*/ 	.byte	0x00, 0xf5, 0x21, 0x00


	//----- nvinfo : EIATTR_KPARAM_INFO
	.align		4
.L_23:
        /*0078*/ 	.byte	0x04, 0x17
        /*007a*/ 	.short	(.L_25 - .L_24)
.L_24:
        /*007c*/ 	.word	0x00000000
        /*0080*/ 	.short	0x0001
        /*0082*/ 	.short	0x0008
        /*0084*/ 	.byte	0x00, 0xf5, 0x21, 0x00


	//----- nvinfo : EIATTR_KPARAM_INFO
	.align		4
.L_25:
        /*0088*/ 	.byte	0x04, 0x17
        /*008a*/ 	.short	(.L_27 - .L_26)
.L_26:
        /*008c*/ 	.word	0x00000000
        /*0090*/ 	.short	0x0000
        /*0092*/ 	.short	0x0000
        /*0094*/ 	.byte	0x00, 0xf5, 0x21, 0x00


	//----- nvinfo : EIATTR_SPARSE_MMA_MASK
	.align		4
.L_27:
        /*0098*/ 	.byte	0x03, 0x50
        /*009a*/ 	.short	0x0000


	//----- nvinfo : EIATTR_MAXREG_COUNT
	.align		4
        /*009c*/ 	.byte	0x03, 0x1b
        /*009e*/ 	.short	0x00ff


	//----- nvinfo : EIATTR_NUM_BARRIERS
	.align		4
        /*00a0*/ 	.byte	0x02, 0x4c
        /*00a2*/ 	.byte	0x01
	.zero		1


	//----- nvinfo : EIATTR_MERCURY_ISA_VERSION
	.align		4
        /*00a4*/ 	.byte	0x03, 0x5f
        /*00a6*/ 	.short	0x0101


	//----- nvinfo : EIATTR_VRC_CTA_INIT_COUNT
	.align		4
        /*00a8*/ 	.byte	0x02, 0x4a
	.zero		1
	.zero		1


	//----- nvinfo : EIATTR_EXIT_INSTR_OFFSETS
	.align		4
        /*00ac*/ 	.byte	0x04, 0x1c
        /*00ae*/ 	.short	(.L_29 - .L_28)


	//   ....[0]....
.L_28:
        /*00b0*/ 	.word	0x00002000


	//----- nvinfo : EIATTR_CRS_STACK_SIZE
	.align		4
.L_29:
        /*00b4*/ 	.byte	0x04, 0x1e
        /*00b6*/ 	.short	(.L_31 - .L_30)
.L_30:
        /*00b8*/ 	.word	0x00000000


	//----- nvinfo : EIATTR_CBANK_PARAM_SIZE
	.align		4
.L_31:
        /*00bc*/ 	.byte	0x03, 0x19
        /*00be*/ 	.short	0x0040


	//----- nvinfo : EIATTR_PARAM_CBANK
	.align		4
        /*00c0*/ 	.byte	0x04, 0x0a
        /*00c2*/ 	.short	(.L_33 - .L_32)
	.align		4
.L_32:
        /*00c4*/ 	.word	index@(.nv.constant0._Z3sgdPfS_S_S_ffiS_S_)
        /*00c8*/ 	.short	0x0380
        /*00ca*/ 	.short	0x0040


	//----- nvinfo : EIATTR_SW_WAR
	.align		4
.L_33:
        /*00cc*/ 	.byte	0x04, 0x36
        /*00ce*/ 	.short	(.L_35 - .L_34)
.L_34:
        /*00d0*/ 	.word	0x00000008
.L_35:


//--------------------- .nv.callgraph             --------------------------
	.section	.nv.callgraph,"",@"SHT_CUDA_CALLGRAPH"
	.align	4
	.sectionentsize	8
	.align		4
        /*0000*/ 	.word	0x00000000
	.align		4
        /*0004*/ 	.word	0xffffffff
	.align		4
        /*0008*/ 	.word	0x00000000
	.align		4
        /*000c*/ 	.word	0xfffffffe
	.align		4
        /*0010*/ 	.word	0x00000000
	.align		4
        /*0014*/ 	.word	0xfffffffd
	.align		4
        /*0018*/ 	.word	0x00000000
	.align		4
        /*001c*/ 	.word	0xfffffffc


//--------------------- .text._Z3sgdPfS_S_S_ffiS_S_ --------------------------
	.section	.text._Z3sgdPfS_S_S_ffiS_S_,"ax",@progbits
	.align	128
        .global         _Z3sgdPfS_S_S_ffiS_S_
        .type           _Z3sgdPfS_S_S_ffiS_S_,@function
        .size           _Z3sgdPfS_S_S_ffiS_S_,(.L_x_38 - _Z3sgdPfS_S_S_ffiS_S_)
        .other          _Z3sgdPfS_S_S_ffiS_S_,@"STO_CUDA_ENTRY STV_DEFAULT"
_Z3sgdPfS_S_S_ffiS_S_:
.text._Z3sgdPfS_S_S_ffiS_S_:
[----:B------:R-:W-:Y:S01]  /*0000*/  LDC R1, c[0x0][0x37c] ;  /* 0x0000df00ff017b82 */ /* 0x000fe20000000800 */
[----:B------:R-:W0:Y:S01]  /*0010*/  S2R R0, SR_TID.X ;  /* 0x0000000000007919 */ /* 0x000e220000002100 */
[----:B------:R-:W1:Y:S01]  /*0020*/  LDCU UR6, c[0x0][0x3a8] ;  /* 0x00007500ff0677ac */ /* 0x000e620008000800 */
[----:B------:R-:W0:Y:S01]  /*0030*/  S2R R3, SR_TID.Y ;  /* 0x0000000000037919 */ /* 0x000e220000002200 */
[----:B------:R-:W2:Y:S01]  /*0040*/  LDCU.64 UR8, c[0x0][0x358] ;  /* 0x00006b00ff0877ac */ /* 0x000ea20008000a00 */
[----:B-1----:R-:W-:Y:S01]  /*0050*/  UISETP.GE.AND UP0, UPT, UR6, 0x1, UPT ;  /* 0x000000010600788c */ /* 0x002fe2000bf06270 */
[----:B0-----:R-:W-:-:S13]  /*0060*/  LOP3.LUT P0, RZ, R0, R3, RZ, 0xfc, !PT ;  /* 0x0000000300ff7212 */ /* 0x001fda000780fcff */
[----:B------:R-:W0:Y:S01]  /*0070*/  @!P0 S2R R5, SR_CgaCtaId ;  /* 0x0000000000058919 */ /* 0x000e220000008800 */
[----:B------:R-:W-:-:S04]  /*0080*/  @!P0 MOV R2, 0x400 ;  /* 0x0000040000028802 */ /* 0x000fc80000000f00 */
[----:B0-----:R-:W-:-:S05]  /*0090*/  @!P0 LEA R2, R5, R2, 0x18 ;  /* 0x0000000205028211 */ /* 0x001fca00078ec0ff */
[----:B------:R0:W-:Y:S04]  /*00a0*/  @!P0 STS [R2+0x600], RZ ;  /* 0x000600ff02008388 */ /* 0x0001e80000000800 */
[----:B------:R0:W-:Y:S01]  /*00b0*/  @!P0 STS [R2+0x5fc], RZ ;  /* 0x0005fcff02008388 */ /* 0x0001e20000000800 */
[----:B--2---:R-:W-:Y:S05]  /*00c0*/  BRA.U !UP0, `(.L_x_0) ;  /* 0x00000015088c7547 */ /* 0x004fea000b800000 */
[----:B------:R-:W1:Y:S01]  /*00d0*/  S2UR UR6, SR_CgaCtaId ;  /* 0x00000000000679c3 */ /* 0x000e620000008800 */
[----:B------:R-:W-:Y:S01]  /*00e0*/  UMOV UR5, 0x400 ;  /* 0x0000040000057882 */ /* 0x000fe20000000000 */
[----:B------:R-:W-:Y:S01]  /*00f0*/  HFMA2 R16, -RZ, RZ, 0, 0 ;  /* 0x00000000ff107431 */ /* 0x000fe200000001ff */
[----:B------:R-:W-:Y:S01]  /*0100*/  UIADD3 UR4, UPT, UPT, UR5, 0x500, URZ ;  /* 0x0000050005047890 */ /* 0x000fe2000fffe0ff */
[----:B------:R-:W-:-:S04]  /*0110*/  MOV R21, RZ ;  /* 0x000000ff00157202 */ /* 0x000fc80000000f00 */
[----:B------:R-:W2:Y:S01]  /*0120*/  LDC.64 R22, c[0x0][0x3b0] ;  /* 0x0000ec00ff167b82 */ /* 0x000ea20000000a00 */
[----:B-1----:R-:W-:Y:S02]  /*0130*/  ULEA UR7, UR6, UR5, 0x18 ;  /* 0x0000000506077291 */ /* 0x002fe4000f8ec0ff */
[----:B------:R-:W-:Y:S02]  /*0140*/  UIADD3 UR5, UPT, UPT, UR5, 0x5ac, URZ ;  /* 0x000005ac05057890 */ /* 0x000fe4000fffe0ff */
[----:B------:R-:W-:Y:S02]  /*0150*/  ULEA UR4, UR6, UR4, 0x18 ;  /* 0x0000000406047291 */ /* 0x000fe4000f8ec0ff */
[----:B------:R-:W-:Y:S01]  /*0160*/  ULEA UR5, UR6, UR5, 0x18 ;  /* 0x0000000506057291 */ /* 0x000fe2000f8ec0ff */
[C---:B------:R-:W-:Y:S01]  /*0170*/  LEA R20, R0.reuse, UR7, 0x2 ;  /* 0x0000000700147c11 */ /* 0x040fe2000f8e10ff */
[----:B--2---:R-:W-:Y:S02]  /*0180*/  IMAD.WIDE.U32 R22, R0, 0x4, R22 ;  /* 0x0000000400167825 */ /* 0x004fe400078e0016 */
[----:B------:R-:W-:-:S02]  /*0190*/  LEA R18, R3, UR4, 0x2 ;  /* 0x0000000403127c11 */ /* 0x000fc4000f8e10ff */
[----:B------:R-:W-:Y:S01]  /*01a0*/  IMAD R19, R3, 0x28, R20 ;  /* 0x0000002803137824 */ /* 0x000fe200078e0214 */
[----:B------:R-:W-:-:S07]  /*01b0*/  LEA R17, R0, UR5, 0x2 ;  /* 0x0000000500117c11 */ /* 0x000fce000f8e10ff */
.L_x_10:
[----:B------:R-:W1:Y:S01]  /*01c0*/  LDC.64 R6, c[0x0][0x390] ;  /* 0x0000e400ff067b82 */ /* 0x000e620000000a00 */
[----:B---3--:R-:W-:Y:S01]  /*01d0*/  IMAD R5, R3, 0xa, R0 ;  /* 0x0000000a03057824 */ /* 0x008fe200078e0200 */
[----:B------:R-:W-:-:S06]  /*01e0*/  UMOV UR4, 0x400 ;  /* 0x0000040000047882 */ /* 0x000fcc0000000000 */
[----:B------:R-:W2:Y:S01]  /*01f0*/  S2UR UR5, SR_CgaCtaId ;  /* 0x00000000000579c3 */ /* 0x000ea20000008800 */
[----:B-1----:R-:W-:-:S03]  /*0200*/  IMAD.WIDE.U32 R6, R5, 0x4, R6 ;  /* 0x0000000405067825 */ /* 0x002fc600078e0006 */
[----:B0-----:R-:W-:Y:S02]  /*0210*/  MOV R2, R6 ;  /* 0x0000000600027202 */ /* 0x001fe40000000f00 */
[----:B------:R-:W-:Y:S01]  /*0220*/  MOV R5, R7 ;  /* 0x0000000700057202 */ /* 0x000fe20000000f00 */
[----:B------:R-:W-:Y:S01]  /*0230*/  IMAD R7, R16, 0xc01, R3 ;  /* 0x00000c0110077824 */ /* 0x000fe200078e0203 */
[----:B------:R-:W-:Y:S01]  /*0240*/  MOV R6, R3 ;  /* 0x0000000300067202 */ /* 0x000fe20000000f00 */
[----:B--2---:R-:W-:-:S03]  /*0250*/  ULEA UR5, UR5, UR4, 0x18 ;  /* 0x0000000405057291 */ /* 0x004fc6000f8ec0ff */
[----:B------:R-:W-:-:S09]  /*0260*/  UMOV UR4, URZ ;  /* 0x000000ff00047c82 */ /* 0x000fd20008000000 */
.L_x_1:
[----:B------:R-:W-:-:S13]  /*0270*/  ISETP.GT.U32.AND P0, PT, R6, 0xc00, PT ;  /* 0x00000c000600780c */ /* 0x000fda0003f04070 */
[----:B------:R-:W0:Y:S02]  /*0280*/  @!P0 LDC.64 R8, c[0x0][0x380] ;  /* 0x0000e000ff088b82 */ /* 0x000e240000000a00 */
[----:B0-----:R-:W-:-:S05]  /*0290*/  @!P0 IMAD.WIDE.U32 R8, R7, 0x4, R8 ;  /* 0x0000000407088825 */ /* 0x001fca00078e0008 */
[----:B------:R0:W2:Y:S02]  /*02a0*/  @!P0 LDG.E R27, desc[UR8][R8.64] ;  /* 0x00000008081b8981 */ /* 0x0000a4000c1e1900 */
[----:B0-----:R-:W-:Y:S02]  /*02b0*/  @!P0 MOV R8, R2 ;  /* 0x0000000200088202 */ /* 0x001fe40000000f00 */
[----:B------:R-:W-:-:S05]  /*02c0*/  @!P0 MOV R9, R5 ;  /* 0x0000000500098202 */ /* 0x000fca0000000f00 */
[----:B------:R-:W3:Y:S01]  /*02d0*/  @!P0 LDG.E R10, desc[UR8][R8.64] ;  /* 0x00000008080a8981 */ /* 0x000ee2000c1e1900 */
[----:B------:R-:W-:Y:S01]  /*02e0*/  UIADD3 UR4, UPT, UPT, UR4, 0x1, URZ ;  /* 0x0000000104047890 */ /* 0x000fe2000fffe0ff */
[----:B------:R-:W-:Y:S02]  /*02f0*/  IADD3 R6, PT, PT, R6, 0x20, RZ ;  /* 0x0000002006067810 */ /* 0x000fe40007ffe0ff */
[----:B------:R-:W-:Y:S01]  /*0300*/  IADD3 R7, PT, PT, R7, 0x20, RZ ;  /* 0x0000002007077810 */ /* 0x000fe20007ffe0ff */
[----:B------:R-:W-:Y:S01]  /*0310*/  UISETP.NE.AND UP0, UPT, UR4, 0x61, UPT ;  /* 0x000000610400788c */ /* 0x000fe2000bf05270 */
[----:B------:R-:W-:Y:S01]  /*0320*/  @P0 MOV R27, RZ ;  /* 0x000000ff001b0202 */ /* 0x000fe20000000f00 */
[----:B---3--:R-:W-:Y:S04]  /*0330*/  @!P0 STS [R19], R10 ;  /* 0x0000000a13008388 */ /* 0x008fe80000000800 */
[----:B------:R-:W-:Y:S01]  /*0340*/  @P0 STS [R19], RZ ;  /* 0x000000ff13000388 */ /* 0x000fe20000000800 */
[----:B------:R-:W-:-:S03]  /*0350*/  IADD3 R2, P0, PT, R2, 0x500, RZ ;  /* 0x0000050002027810 */ /* 0x000fc60007f1e0ff */
[----:B--2---:R-:W-:Y:S01]  /*0360*/  STS [R18], R27 ;  /* 0x0000001b12007388 */ /* 0x004fe20000000800 */
[----:B------:R-:W-:Y:S01]  /*0370*/  IADD3.X R5, PT, PT, RZ, R5, RZ, P0, !PT ;  /* 0x00000005ff057210 */ /* 0x000fe200007fe4ff */
[----:B------:R-:W-:Y:S06]  /*0380*/  BAR.SYNC.DEFER_BLOCKING 0x0 ;  /* 0x0000000000007b1d */ /* 0x000fec0000010000 */
[----:B------:R-:W-:Y:S04]  /*0390*/  LDS R11, [R20] ;  /* 0x00000000140b7984 */ /* 0x000fe80000000800 */
[----:B------:R-:W0:Y:S04]  /*03a0*/  LDS.128 R12, [UR5+0x500] ;  /* 0x00050005ff0c7984 */ /* 0x000e280008000c00 */
[----:B------:R-:W1:Y:S04]  /*03b0*/  LDS R29, [R20+0x28] ;  /* 0x00002800141d7984 */ /* 0x000e680000000800 */
[----:B------:R-:W2:Y:S01]  /*03c0*/  LDS R25, [R20+0x50] ;  /* 0x0000500014197984 */ /* 0x000ea20000000800 */
[----:B0-----:R-:W-:-:S03]  /*03d0*/  FFMA R12, R12, R11, R21 ;  /* 0x0000000b0c0c7223 */ /* 0x001fc60000000015 */
[----:B------:R-:W0:Y:S01]  /*03e0*/  LDS R21, [R20+0x78] ;  /* 0x0000780014157984 */ /* 0x000e220000000800 */
[----:B-1----:R-:W-:-:S03]  /*03f0*/  FFMA R24, R29, R13, R12 ;  /* 0x0000000d1d187223 */ /* 0x002fc6000000000c */
[----:B------:R-:W-:Y:S01]  /*0400*/  LDS R13, [R20+0xa0] ;  /* 0x0000a000140d7984 */ /* 0x000fe20000000800 */
[----:B--2---:R-:W-:-:S03]  /*0410*/  FFMA R14, R25, R14, R24 ;  /* 0x0000000e190e7223 */ /* 0x004fc60000000018 */
[----:B------:R-:W1:Y:S04]  /*0420*/  LDS.128 R8, [UR5+0x510] ;  /* 0x00051005ff087984 */ /* 0x000e680008000c00 */
[----:B------:R-:W2:Y:S04]  /*0430*/  LDS R12, [R20+0xc8] ;  /* 0x0000c800140c7984 */ /* 0x000ea80000000800 */
[----:B------:R-:W-:Y:S01]  /*0440*/  LDS R25, [R20+0x118] ;  /* 0x0001180014197984 */ /* 0x000fe20000000800 */
[----:B0-----:R-:W-:-:S03]  /*0450*/  FFMA R15, R21, R15, R14 ;  /* 0x0000000f150f7223 */ /* 0x001fc6000000000e */
[----:B------:R-:W0:Y:S01]  /*0460*/  LDS R21, [R20+0xf0] ;  /* 0x0000f00014157984 */ /* 0x000e220000000800 */
[----:B-1----:R-:W-:-:S03]  /*0470*/  FFMA R13, R8, R13, R15 ;  /* 0x0000000d080d7223 */ /* 0x002fc6000000000f */
[----:B------:R-:W-:Y:S01]  /*0480*/  LDS R8, [R20+0x168] ;  /* 0x0001680014087984 */ /* 0x000fe20000000800 */
[----:B--2---:R-:W-:-:S03]  /*0490*/  FFMA R24, R12, R9, R13 ;  /* 0x000000090c187223 */ /* 0x004fc6000000000d */
[----:B------:R-:W-:Y:S04]  /*04a0*/  LDS R9, [R20+0x140] ;  /* 0x0001400014097984 */ /* 0x000fe80000000800 */
[----:B------:R-:W1:Y:S01]  /*04b0*/  LDS.128 R12, [UR5+0x520] ;  /* 0x00052005ff0c7984 */ /* 0x000e620008000c00 */
[----:B0-----:R-:W-:-:S03]  /*04c0*/  FFMA R10, R21, R10, R24 ;  /* 0x0000000a150a7223 */ /* 0x001fc60000000018 */
[----:B------:R-:W0:Y:S01]  /*04d0*/  LDS R21, [R20+0x190] ;  /* 0x0001900014157984 */ /* 0x000e220000000800 */
[----:B------:R-:W-:-:S03]  /*04e0*/  FFMA R11, R25, R11, R10 ;  /* 0x0000000b190b7223 */ /* 0x000fc6000000000a */
[----:B------:R-:W2:Y:S01]  /*04f0*/  LDS R25, [R20+0x1b8] ;  /* 0x0001b80014197984 */ /* 0x000ea20000000800 */
[----:B-1----:R-:W-:-:S03]  /*0500*/  FFMA R9, R12, R9, R11 ;  /* 0x000000090c097223 */ /* 0x002fc6000000000b */
[----:B------:R-:W-:Y:S01]  /*0510*/  LDS R12, [R20+0x208] ;  /* 0x00020800140c7984 */ /* 0x000fe20000000800 */
[----:B------:R-:W-:-:S03]  /*0520*/  FFMA R24, R8, R13, R9 ;  /* 0x0000000d08187223 */ /* 0x000fc60000000009 */
[----:B------:R-:W-:Y:S04]  /*0530*/  LDS R13, [R20+0x1e0] ;  /* 0x0001e000140d7984 */ /* 0x000fe80000000800 */
[----:B------:R-:W1:Y:S01]  /*0540*/  LDS.128 R8, [UR5+0x530] ;  /* 0x00053005ff087984 */ /* 0x000e620008000c00 */
[----:B0-----:R-:W-:-:S03]  /*0550*/  FFMA R14, R21, R14, R24 ;  /* 0x0000000e150e7223 */ /* 0x001fc60000000018 */
[----:B------:R-:W0:Y:S01]  /*0560*/  LDS R21, [R20+0x230] ;  /* 0x0002300014157984 */ /* 0x000e220000000800 */
[----:B--2---:R-:W-:-:S03]  /*0570*/  FFMA R15, R25, R15, R14 ;  /* 0x0000000f190f7223 */ /* 0x004fc6000000000e */
        /* <DEDUP_REMOVED lines=16> */
[----:B------:R-:W-:Y:S01]  /*0680*/  LDS R24, [R20+0x3e8] ;  /* 0x0003e80014187984 */ /* 0x000fe20000000800 */
[----:B--2---:R-:W-:-:S03]  /*0690*/  FFMA R15, R25, R15, R14 ;  /* 0x0000000f190f7223 */ /* 0x004fc6000000000e */
[----:B------:R-:W0:Y:S04]  /*06a0*/  LDS R25, [R20+0x370] ;  /* 0x0003700014197984 */ /* 0x000e280000000800 */
[----:B------:R-:W-:Y:S01]  /*06b0*/  LDS R21, [R20+0x410] ;  /* 0x0004100014157984 */ /* 0x000fe20000000800 */
[----:B-1----:R-:W-:-:S03]  /*06c0*/  FFMA R13, R8, R13, R15 ;  /* 0x0000000d080d7223 */ /* 0x002fc6000000000f */
[----:B------:R-:W1:Y:S01]  /*06d0*/  LDS R8, [R20+0x398] ;  /* 0x0003980014087984 */ /* 0x000e620000000800 */
[----:B------:R-:W-:-:S03]  /*06e0*/  FFMA R26, R12, R9, R13 ;  /* 0x000000090c1a7223 */ /* 0x000fc6000000000d */
[----:B------:R-:W-:Y:S01]  /*06f0*/  LDS R9, [R20+0x3c0] ;  /* 0x0003c00014097984 */ /* 0x000fe20000000800 */
[----:B0-----:R-:W-:-:S03]  /*0700*/  FFMA R25, R25, R10, R26 ;  /* 0x0000000a19197223 */ /* 0x001fc6000000001a */
[----:B------:R-:W0:Y:S01]  /*0710*/  LDS.128 R12, [UR5+0x560] ;  /* 0x00056005ff0c7984 */ /* 0x000e220008000c00 */
[----:B-1----:R-:W-:-:S03]  /*0720*/  FFMA R11, R8, R11, R25 ;  /* 0x0000000b080b7223 */ /* 0x002fc60000000019 */
[----:B------:R-:W-:Y:S01]  /*0730*/  LDS R25, [R20+0x4d8] ;  /* 0x0004d80014197984 */ /* 0x000fe20000000800 */
[----:B0-----:R-:W-:-:S03]  /*0740*/  FFMA R9, R12, R9, R11 ;  /* 0x000000090c097223 */ /* 0x001fc6000000000b */
[----:B------:R-:W0:Y:S01]  /*0750*/  LDS R12, [R20+0x438] ;  /* 0x00043800140c7984 */ /* 0x000e220000000800 */
[----:B------:R-:W-:-:S03]  /*0760*/  FFMA R26, R24, R13, R9 ;  /* 0x0000000d181a7223 */ /* 0x000fc60000000009 */
[----:B------:R-:W-:Y:S01]  /*0770*/  LDS R13, [R20+0x460] ;  /* 0x00046000140d7984 */ /* 0x000fe20000000800 */
[----:B------:R-:W-:-:S03]  /*0780*/  FFMA R21, R21, R14, R26 ;  /* 0x0000000e15157223 */ /* 0x000fc6000000001a */
[----:B------:R-:W1:Y:S04]  /*0790*/  LDS.128 R8, [UR5+0x570] ;  /* 0x00057005ff087984 */ /* 0x000e680008000c00 */
[----:B------:R-:W2:Y:S04]  /*07a0*/  LDS R24, [R20+0x488] ;  /* 0x0004880014187984 */ /* 0x000ea80000000800 */
[----:B------:R-:W3:Y:S01]  /*07b0*/  LDS R14, [R20+0x4b0] ;  /* 0x0004b000140e7984 */ /* 0x000ee20000000800 */
[----:B0-----:R-:W-:-:S04]  /*07c0*/  FFMA R15, R12, R15, R21 ;  /* 0x0000000f0c0f7223 */ /* 0x001fc80000000015 */
[----:B-1----:R-:W-:-:S04]  /*07d0*/  FFMA R13, R8, R13, R15 ;  /* 0x0000000d080d7223 */ /* 0x002fc8000000000f */
[----:B--2---:R-:W-:-:S04]  /*07e0*/  FFMA R9, R24, R9, R13 ;  /* 0x0000000918097223 */ /* 0x004fc8000000000d */
[----:B---3--:R-:W-:-:S04]  /*07f0*/  FFMA R10, R14, R10, R9 ;  /* 0x0000000a0e0a7223 */ /* 0x008fc80000000009 */
[----:B------:R-:W-:Y:S01]  /*0800*/  FFMA R21, R25, R11, R10 ;  /* 0x0000000b19157223 */ /* 0x000fe2000000000a */
[----:B------:R-:W-:Y:S06]  /*0810*/  BRA.U UP0, `(.L_x_1) ;  /* 0xfffffff900947547 */ /* 0x000fec000b83ffff */
[----:B------:R-:W-:Y:S01]  /*0820*/  ISETP.NE.AND P0, PT, R3, RZ, PT ;  /* 0x000000ff0300720c */ /* 0x000fe20003f05270 */
[----:B------:R0:W-:Y:S01]  /*0830*/  STG.E desc[UR8][R22.64], R21 ;  /* 0x0000001516007986 */ /* 0x0001e2000c101908 */
[----:B------:R-:W-:Y:S11]  /*0840*/  BAR.SYNC.DEFER_BLOCKING 0x0 ;  /* 0x0000000000007b1d */ /* 0x000ff60000010000 */
[----:B------:R-:W1:Y:S08]  /*0850*/  @!P0 LDC.64 R6, c[0x0][0x388] ;  /* 0x0000e200ff068b82 */ /* 0x000e700000000a00 */
[----:B------:R-:W2:Y:S01]  /*0860*/  @!P0 LDC.64 R10, c[0x0][0x3b0] ;  /* 0x0000ec00ff0a8b82 */ /* 0x000ea20000000a00 */
[----:B------:R-:W3:Y:S01]  /*0870*/  @!P0 LDG.E R8, desc[UR8][R22.64] ;  /* 0x0000000816088981 */ /* 0x000ee2000c1e1900 */
[----:B-1----:R-:W-:-:S06]  /*0880*/  @!P0 IMAD.WIDE.U32 R6, R16, 0x4, R6 ;  /* 0x0000000410068825 */ /* 0x002fcc00078e0006 */
[----:B------:R-:W4:Y:S02]  /*0890*/  @!P0 LDG.E R6, desc[UR8][R6.64] ;  /* 0x0000000806068981 */ /* 0x000f24000c1e1900 */
[----:B----4-:R-:W2:Y:S02]  /*08a0*/  @!P0 F2I.TRUNC.NTZ R4, R6 ;  /* 0x0000000600048305 */ /* 0x010ea4000020f100 */
[----:B--2---:R-:W-:-:S06]  /*08b0*/  @!P0 IMAD.WIDE R10, R4, 0x4, R10 ;  /* 0x00000004040a8825 */ /* 0x004fcc00078e020a */
[----:B------:R-:W3:Y:S01]  /*08c0*/  @!P0 LDG.E R11, desc[UR8][R10.64] ;  /* 0x000000080a0b8981 */ /* 0x000ee2000c1e1900 */
[----:B------:R-:W1:Y:S01]  /*08d0*/  S2R R2, SR_CgaCtaId ;  /* 0x0000000000027919 */ /* 0x000e620000008800 */
[----:B------:R-:W-:-:S04]  /*08e0*/  MOV R5, 0x400 ;  /* 0x0000040000057802 */ /* 0x000fc80000000f00 */
[----:B------:R-:W-:Y:S01]  /*08f0*/  IADD3 R9, PT, PT, R5, 0x580, RZ ;  /* 0x0000058005097810 */ /* 0x000fe20007ffe0ff */
[----:B------:R-:W-:Y:S03]  /*0900*/  BSSY.RECONVERGENT B0, `(.L_x_2) ;  /* 0x0000014000007945 */ /* 0x000fe60003800200 */
[----:B-1----:R-:W-:Y:S01]  /*0910*/  LEA R9, R2, R9, 0x18 ;  /* 0x0000000902097211 */ /* 0x002fe200078ec0ff */
[----:B---3--:R-:W-:-:S04]  /*0920*/  @!P0 FADD R8, R8, -R11 ;  /* 0x8000000b08088221 */ /* 0x008fc80000000000 */
[----:B------:R-:W-:Y:S01]  /*0930*/  @!P0 FADD R12, R8, 1 ;  /* 0x3f800000080c8421 */ /* 0x000fe20000000000 */
[----:B------:R-:W-:-:S04]  /*0940*/  LEA R8, R4, R9, 0x2 ;  /* 0x0000000904087211 */ /* 0x000fc800078e10ff */
[----:B------:R0:W-:Y:S01]  /*0950*/  @!P0 STS [R17], R12 ;  /* 0x0000000c11008388 */ /* 0x0001e20000000800 */
[----:B------:R-:W-:Y:S06]  /*0960*/  BAR.SYNC.DEFER_BLOCKING 0x0 ;  /* 0x0000000000007b1d */ /* 0x000fec0000010000 */
[----:B------:R-:W-:Y:S05]  /*0970*/  @P0 BRA `(.L_x_3) ;  /* 0x0000000000300947 */ /* 0x000fea0003800000 */
[----:B------:R-:W1:Y:S01]  /*0980*/  LDS R6, [R17] ;  /* 0x0000000011067984 */ /* 0x000e620000000800 */
[----:B------:R-:W-:Y:S02]  /*0990*/  LEA R7, R0, R9, 0x2 ;  /* 0x0000000900077211 */ /* 0x000fe400078e10ff */
[----:B------:R-:W-:-:S04]  /*09a0*/  IADD3 R13, PT, PT, R5, 0x5a8, RZ ;  /* 0x000005a8050d7810 */ /* 0x000fc80007ffe0ff */
[----:B------:R-:W-:Y:S02]  /*09b0*/  LEA R13, R2, R13, 0x18 ;  /* 0x0000000d020d7211 */ /* 0x000fe400078ec0ff */
[----:B-1----:R-:W-:-:S05]  /*09c0*/  FSET.BF.GT.AND R6, R6, RZ, PT ;  /* 0x000000ff0606720a */ /* 0x002fca0003804000 */
[----:B------:R1:W-:Y:S04]  /*09d0*/  STS [R7], R6 ;  /* 0x0000000607007388 */ /* 0x0003e80000000800 */
[----:B------:R1:W-:Y:S04]  /*09e0*/  STS [R8], RZ ;  /* 0x000000ff08007388 */ /* 0x0003e80000000800 */
[----:B------:R1:W2:Y:S02]  /*09f0*/  LDS R11, [R7] ;  /* 0x00000000070b7984 */ /* 0x0002a40000000800 */
.L_x_4:
[----:B-1----:R-:W2:Y:S02]  /*0a00*/  LDS R6, [R13] ;  /* 0x000000000d067984 */ /* 0x002ea40000000800 */
[----:B--2---:R-:W-:-:S05]  /*0a10*/  FADD R7, R11, R6 ;  /* 0x000000060b077221 */ /* 0x004fca0000000000 */
[----:B------:R-:W1:Y:S02]  /*0a20*/  ATOMS.CAST.SPIN P1, [R13], R6, R7 ;  /* 0x000000060d00758d */ /* 0x000e640001820007 */
[----:B-1----:R-:W-:Y:S05]  /*0a30*/  @!P1 BRA `(.L_x_4) ;  /* 0xfffffffc00f09947 */ /* 0x002fea000383ffff */
.L_x_3:
[----:B------:R-:W-:Y:S05]  /*0a40*/  BSYNC.RECONVERGENT B0 ;  /* 0x0000000000007941 */ /* 0x000fea0003800200 */
.L_x_2:
[----:B------:R-:W-:Y:S06]  /*0a50*/  BAR.SYNC.DEFER_BLOCKING 0x0 ;  /* 0x0000000000007b1d */ /* 0x000fec0000010000 */
[----:B------:R-:W-:Y:S04]  /*0a60*/  BSSY.RECONVERGENT B0, `(.L_x_5) ;  /* 0x00000c4000007945 */ /* 0x000fe80003800200 */
[----:B------:R-:W-:Y:S05]  /*0a70*/  @P0 BRA `(.L_x_6) ;  /* 0x0000000c00080947 */ /* 0x000fea0003800000 */
[----:B------:R-:W1:Y:S01]  /*0a80*/  LDS R6, [R17] ;  /* 0x0000000011067984 */ /* 0x000e620000000800 */
[C---:B------:R-:W-:Y:S01]  /*0a90*/  IADD3 R7, PT, PT, R5.reuse, 0x5d4, RZ ;  /* 0x000005d405077810 */ /* 0x040fe20007ffe0ff */
[----:B------:R-:W-:Y:S01]  /*0aa0*/  VIADD R15, R5, 0x600 ;  /* 0x00000600050f7836 */ /* 0x000fe20000000000 */
[----:B------:R-:W-:Y:S02]  /*0ab0*/  BSSY.RECONVERGENT B1, `(.L_x_7) ;  /* 0x000000d000017945 */ /* 0x000fe40003800200 */
[C---:B------:R-:W-:Y:S02]  /*0ac0*/  LEA R7, R2.reuse, R7, 0x18 ;  /* 0x0000000702077211 */ /* 0x040fe400078ec0ff */
[----:B------:R-:W-:Y:S02]  /*0ad0*/  LEA R15, R2, R15, 0x18 ;  /* 0x0000000f020f7211 */ /* 0x000fe400078ec0ff */
[-C--:B------:R-:W-:Y:S02]  /*0ae0*/  LEA R11, R0, R7.reuse, 0x2 ;  /* 0x00000007000b7211 */ /* 0x080fe400078e10ff */
[----:B------:R-:W-:-:S02]  /*0af0*/  LEA R7, R4, R7, 0x2 ;  /* 0x0000000704077211 */ /* 0x000fc400078e10ff */
[----:B-1----:R-:W-:-:S05]  /*0b00*/  FMNMX R6, RZ, R6, !PT ;  /* 0x00000006ff067209 */ /* 0x002fca0007800000 */
[----:B------:R1:W-:Y:S04]  /*0b10*/  STS [R11], R6 ;  /* 0x000000060b007388 */ /* 0x0003e80000000800 */
[----:B------:R1:W-:Y:S04]  /*0b20*/  STS [R7], RZ ;  /* 0x000000ff07007388 */ /* 0x0003e80000000800 */
[----:B------:R1:W2:Y:S02]  /*0b30*/  LDS R13, [R11] ;  /* 0x000000000b0d7984 */ /* 0x0002a40000000800 */
.L_x_8:
[----:B-1----:R-:W2:Y:S02]  /*0b40*/  LDS R6, [R15] ;  /* 0x000000000f067984 */ /* 0x002ea40000000800 */
[----:B--2---:R-:W-:-:S05]  /*0b50*/  FADD R7, R13, R6 ;  /* 0x000000060d077221 */ /* 0x004fca0000000000 */
[----:B------:R-:W1:Y:S02]  /*0b60*/  ATOMS.CAST.SPIN P0, [R15], R6, R7 ;  /* 0x000000060f00758d */ /* 0x000e640001800007 */
[----:B-1----:R-:W-:Y:S05]  /*0b70*/  @!P0 BRA `(.L_x_8) ;  /* 0xfffffffc00f08947 */ /* 0x002fea000383ffff */
[----:B------:R-:W-:Y:S05]  /*0b80*/  BSYNC.RECONVERGENT B1 ;  /* 0x0000000000017941 */ /* 0x000fea0003800200 */
.L_x_7:
[----:B------:R-:W1:Y:S08]  /*0b90*/  LDC.64 R6, c[0x0][0x398] ;  /* 0x0000e600ff067b82 */ /* 0x000e700000000a00 */
[----:B------:R-:W2:Y:S01]  /*0ba0*/  LDC.64 R24, c[0x0][0x380] ;  /* 0x0000e000ff187b82 */ /* 0x000ea20000000a00 */
[----:B-1----:R-:W-:-:S05]  /*0bb0*/  IMAD.WIDE.U32 R10, R0, 0x4, R6 ;  /* 0x00000004000a7825 */ /* 0x002fca00078e0006 */
[----:B------:R-:W3:Y:S04]  /*0bc0*/  LDG.E R15, desc[UR8][R10.64] ;  /* 0x000000080a0f7981 */ /* 0x000ee8000c1e1900 */
[----:B--2---:R-:W3:Y:S01]  /*0bd0*/  LDG.E R13, desc[UR8][R24.64] ;  /* 0x00000008180d7981 */ /* 0x004ee2000c1e1900 */
[----:B0-----:R-:W-:-:S05]  /*0be0*/  LEA R12, R2, R5, 0x18 ;  /* 0x00000005020c7211 */ /* 0x001fca00078ec0ff */
[----:B------:R-:W0:Y:S02]  /*0bf0*/  LDS R2, [R12+0x5a8] ;  /* 0x0005a8000c027984 */ /* 0x000e240000000800 */
[----:B0-----:R-:W-:Y:S01]  /*0c00*/  FADD R5, -R2, -RZ ;  /* 0x800000ff02057221 */ /* 0x001fe20000000100 */
[----:B------:R-:W-:-:S04]  /*0c10*/  LEA R2, R0, R9, 0x2 ;  /* 0x0000000900027211 */ /* 0x000fc800078e10ff */
[----:B------:R-:W-:Y:S04]  /*0c20*/  STS [R8], R5 ;  /* 0x0000000508007388 */ /* 0x000fe80000000800 */
[----:B------:R-:W3:Y:S01]  /*0c30*/  LDS R2, [R2] ;  /* 0x0000000002027984 */ /* 0x000ee20000000800 */
[----:B------:R-:W-:Y:S02]  /*0c40*/  HFMA2 R27, -RZ, RZ, 0, 0 ;  /* 0x00000000ff1b7431 */ /* 0x000fe400000001ff */
[----:B---3--:R-:W-:-:S05]  /*0c50*/  FFMA R13, R2, R13, R15 ;  /* 0x0000000d020d7223 */ /* 0x008fca000000000f */
[----:B------:R0:W-:Y:S02]  /*0c60*/  STG.E desc[UR8][R10.64], R13 ;  /* 0x0000000d0a007986 */ /* 0x0001e4000c101908 */
.L_x_9:
[----:B---3--:R-:W2:Y:S04]  /*0c70*/  LDG.E R5, desc[UR8][R24.64+0x4] ;  /* 0x0000040818057981 */ /* 0x008ea8000c1e1900 */
[----:B------:R-:W2:Y:S04]  /*0c80*/  LDG.E R9, desc[UR8][R10.64+0x28] ;  /* 0x000028080a097981 */ /* 0x000ea8000c1e1900 */
[----:B------:R-:W3:Y:S01]  /*0c90*/  LDG.E R12, desc[UR8][R10.64+0x78] ;  /* 0x000078080a0c7981 */ /* 0x000ee2000c1e1900 */
[----:B--2---:R-:W-:-:S03]  /*0ca0*/  FFMA R15, R2, R5, R9 ;  /* 0x00000005020f7223 */ /* 0x004fc60000000009 */
[----:B------:R-:W2:Y:S04]  /*0cb0*/  LDG.E R9, desc[UR8][R10.64+0x50] ;  /* 0x000050080a097981 */ /* 0x000ea8000c1e1900 */
[----:B------:R1:W-:Y:S04]  /*0cc0*/  STG.E desc[UR8][R10.64+0x28], R15 ;  /* 0x0000280f0a007986 */ /* 0x0003e8000c101908 */
[----:B------:R-:W2:Y:S01]  /*0cd0*/  LDG.E R5, desc[UR8][R24.64+0x8] ;  /* 0x0000080818057981 */ /* 0x000ea2000c1e1900 */
[----:B------:R-:W-:Y:S01]  /*0ce0*/  IADD3 R14, PT, PT, R27, 0x4, RZ ;  /* 0x000000041b0e7810 */ /* 0x000fe20007ffe0ff */
[----:B--2---:R-:W-:-:S02]  /*0cf0*/  FFMA R29, R2, R5, R9 ;  /* 0x00000005021d7223 */ /* 0x004fc40000000009 */
[----:B------:R-:W1:Y:S03]  /*0d00*/  LDC.64 R8, c[0x0][0x380] ;  /* 0x0000e000ff087b82 */ /* 0x000e660000000a00 */
[----:B------:R2:W-:Y:S04]  /*0d10*/  STG.E desc[UR8][R10.64+0x50], R29 ;  /* 0x0000501d0a007986 */ /* 0x0005e8000c101908 */
[----:B0-----:R-:W3:Y:S01]  /*0d20*/  LDG.E R13, desc[UR8][R24.64+0xc] ;  /* 0x00000c08180d7981 */ /* 0x001ee2000c1e1900 */
[C---:B------:R-:W-:Y:S02]  /*0d30*/  IMAD R5, R14.reuse, 0xa, R0 ;  /* 0x0000000a0e057824 */ /* 0x040fe400078e0200 */
[----:B-1----:R-:W-:-:S04]  /*0d40*/  IMAD.WIDE.U32 R14, R14, 0x4, R8 ;  /* 0x000000040e0e7825 */ /* 0x002fc800078e0008 */
[----:B---3--:R-:W-:Y:S01]  /*0d50*/  FFMA R26, R2, R13, R12 ;  /* 0x0000000d021a7223 */ /* 0x008fe2000000000c */
[----:B------:R-:W-:-:S04]  /*0d60*/  IMAD.WIDE.U32 R12, R5, 0x4, R6 ;  /* 0x00000004050c7825 */ /* 0x000fc800078e0006 */
[----:B------:R0:W-:Y:S04]  /*0d70*/  STG.E desc[UR8][R10.64+0x78], R26 ;  /* 0x0000781a0a007986 */ /* 0x0001e8000c101908 */
[----:B------:R-:W2:Y:S04]  /*0d80*/  LDG.E R25, desc[UR8][R12.64] ;  /* 0x000000080c197981 */ /* 0x000ea8000c1e1900 */
[----:B------:R-:W2:Y:S04]  /*0d90*/  LDG.E R28, desc[UR8][R14.64] ;  /* 0x000000080e1c7981 */ /* 0x000ea8000c1e1900 */
[----:B------:R-:W3:Y:S01]  /*0da0*/  LDG.E R24, desc[UR8][R12.64+0x28] ;  /* 0x000028080c187981 */ /* 0x000ee2000c1e1900 */
[----:B--2---:R-:W-:-:S05]  /*0db0*/  FFMA R29, R2, R28, R25 ;  /* 0x0000001c021d7223 */ /* 0x004fca0000000019 */
[----:B------:R1:W-:Y:S04]  /*0dc0*/  STG.E desc[UR8][R12.64], R29 ;  /* 0x0000001d0c007986 */ /* 0x0003e8000c101908 */
[----:B------:R-:W3:Y:S02]  /*0dd0*/  LDG.E R25, desc[UR8][R14.64+0x4] ;  /* 0x000004080e197981 */ /* 0x000ee4000c1e1900 */
[C---:B---3--:R-:W-:Y:S02]  /*0de0*/  FFMA R28, R2.reuse, R25, R24 ;  /* 0x00000019021c7223 */ /* 0x048fe40000000018 */
[----:B------:R-:W0:Y:S04]  /*0df0*/  LDG.E R24, desc[UR8][R12.64+0x50] ;  /* 0x000050080c187981 */ /* 0x000e28000c1e1900 */
[----:B------:R2:W-:Y:S04]  /*0e00*/  STG.E desc[UR8][R12.64+0x28], R28 ;  /* 0x0000281c0c007986 */ /* 0x0005e8000c101908 */
[----:B------:R-:W0:Y:S02]  /*0e10*/  LDG.E R25, desc[UR8][R14.64+0x8] ;  /* 0x000008080e197981 */ /* 0x000e24000c1e1900 */
[----:B0-----:R-:W-:-:S02]  /*0e20*/  FFMA R26, R2, R25, R24 ;  /* 0x00000019021a7223 */ /* 0x001fc40000000018 */
[----:B------:R-:W1:Y:S04]  /*0e30*/  LDG.E R25, desc[UR8][R12.64+0x78] ;  /* 0x000078080c197981 */ /* 0x000e68000c1e1900 */
[----:B------:R0:W-:Y:S04]  /*0e40*/  STG.E desc[UR8][R12.64+0x50], R26 ;  /* 0x0000501a0c007986 */ /* 0x0001e8000c101908 */
[----:B------:R-:W1:Y:S01]  /*0e50*/  LDG.E R11, desc[UR8][R14.64+0xc] ;  /* 0x00000c080e0b7981 */ /* 0x000e62000c1e1900 */
[----:B------:R-:W-:Y:S02]  /*0e60*/  IADD3 R24, PT, PT, R27, 0x8, RZ ;  /* 0x000000081b187810 */ /* 0x000fe40007ffe0ff */
[----:B------:R-:W-:Y:S01]  /*0e70*/  IADD3 R10, PT, PT, R5, 0x28, RZ ;  /* 0x00000028050a7810 */ /* 0x000fe20007ffe0ff */
[----:B-1----:R-:W-:-:S02]  /*0e80*/  FFMA R29, R2, R11, R25 ;  /* 0x0000000b021d7223 */ /* 0x002fc40000000019 */
[----:B------:R-:W-:-:S04]  /*0e90*/  IMAD.WIDE.U32 R24, R24, 0x4, R8 ;  /* 0x0000000418187825 */ /* 0x000fc800078e0008 */
[----:B------:R-:W-:Y:S01]  /*0ea0*/  IMAD.WIDE.U32 R10, R10, 0x4, R6 ;  /* 0x000000040a0a7825 */ /* 0x000fe200078e0006 */
[----:B------:R1:W-:Y:S04]  /*0eb0*/  STG.E desc[UR8][R12.64+0x78], R29 ;  /* 0x0000781d0c007986 */ /* 0x0003e8000c101908 */
[----:B--2---:R-:W2:Y:S04]  /*0ec0*/  LDG.E R28, desc[UR8][R24.64] ;  /* 0x00000008181c7981 */ /* 0x004ea8000c1e1900 */
[----:B------:R-:W2:Y:S04]  /*0ed0*/  LDG.E R15, desc[UR8][R10.64] ;  /* 0x000000080a0f7981 */ /* 0x000ea8000c1e1900 */
[----:B0-----:R-:W3:Y:S04]  /*0ee0*/  LDG.E R26, desc[UR8][R10.64+0x28] ;  /* 0x000028080a1a7981 */ /* 0x001ee8000c1e1900 */
[----:B------:R-:W1:Y:S01]  /*0ef0*/  LDG.E R14, desc[UR8][R10.64+0x50] ;  /* 0x000050080a0e7981 */ /* 0x000e62000c1e1900 */
[----:B--2---:R-:W-:-:S05]  /*0f00*/  FFMA R28, R2, R28, R15 ;  /* 0x0000001c021c7223 */ /* 0x004fca000000000f */
[----:B------:R0:W-:Y:S04]  /*0f10*/  STG.E desc[UR8][R10.64], R28 ;  /* 0x0000001c0a007986 */ /* 0x0001e8000c101908 */
[----:B------:R-:W3:Y:S02]  /*0f20*/  LDG.E R15, desc[UR8][R24.64+0x4] ;  /* 0x00000408180f7981 */ /* 0x000ee4000c1e1900 */
[----:B---3--:R-:W-:-:S05]  /*0f30*/  FFMA R26, R2, R15, R26 ;  /* 0x0000000f021a7223 */ /* 0x008fca000000001a */
[----:B------:R2:W-:Y:S04]  /*0f40*/  STG.E desc[UR8][R10.64+0x28], R26 ;  /* 0x0000281a0a007986 */ /* 0x0005e8000c101908 */
[----:B------:R-:W1:Y:S02]  /*0f50*/  LDG.E R15, desc[UR8][R24.64+0x8] ;  /* 0x00000808180f7981 */ /* 0x000e64000c1e1900 */
[----:B-1----:R-:W-:Y:S02]  /*0f60*/  FFMA R29, R2, R15, R14 ;  /* 0x0000000f021d7223 */ /* 0x002fe4000000000e */
[----:B------:R-:W0:Y:S04]  /*0f70*/  LDG.E R15, desc[UR8][R10.64+0x78] ;  /* 0x000078080a0f7981 */ /* 0x000e28000c1e1900 */
[----:B------:R1:W-:Y:S04]  /*0f80*/  STG.E desc[UR8][R10.64+0x50], R29 ;  /* 0x0000501d0a007986 */ /* 0x0003e8000c101908 */
[----:B------:R-:W0:Y:S01]  /*0f90*/  LDG.E R13, desc[UR8][R24.64+0xc] ;  /* 0x00000c08180d7981 */ /* 0x000e22000c1e1900 */
[----:B------:R-:W-:-:S02]  /*0fa0*/  IADD3 R14, PT, PT, R27, 0xc, RZ ;  /* 0x0000000c1b0e7810 */ /* 0x000fc40007ffe0ff */
[----:B------:R-:W-:Y:S01]  /*0fb0*/  IADD3 R12, PT, PT, R5, 0x50, RZ ;  /* 0x00000050050c7810 */ /* 0x000fe20007ffe0ff */
[----:B0-----:R-:W-:Y:S02]  /*0fc0*/  FFMA R28, R2, R13, R15 ;  /* 0x0000000d021c7223 */ /* 0x001fe4000000000f */
[----:B------:R-:W-:-:S04]  /*0fd0*/  IMAD.WIDE.U32 R14, R14, 0x4, R8 ;  /* 0x000000040e0e7825 */ /* 0x000fc800078e0008 */
[----:B------:R-:W-:Y:S01]  /*0fe0*/  IMAD.WIDE.U32 R12, R12, 0x4, R6 ;  /* 0x000000040c0c7825 */ /* 0x000fe200078e0006 */
[----:B------:R0:W-:Y:S04]  /*0ff0*/  STG.E desc[UR8][R10.64+0x78], R28 ;  /* 0x0000781c0a007986 */ /* 0x0001e8000c101908 */
[----:B--2---:R-:W2:Y:S04]  /*1000*/  LDG.E R26, desc[UR8][R14.64] ;  /* 0x000000080e1a7981 */ /* 0x004ea8000c1e1900 */
[----:B------:R-:W2:Y:S04]  /*1010*/  LDG.E R25, desc[UR8][R12.64] ;  /* 0x000000080c197981 */ /* 0x000ea8000c1e1900 */
[----:B-1----:R-:W3:Y:S04]  /*1020*/  LDG.E R29, desc[UR8][R12.64+0x28] ;  /* 0x000028080c1d7981 */ /* 0x002ee8000c1e1900 */
[----:B------:R-:W0:Y:S01]  /*1030*/  LDG.E R24, desc[UR8][R12.64+0x50] ;  /* 0x000050080c187981 */ /* 0x000e22000c1e1900 */
[----:B--2---:R-:W-:-:S05]  /*1040*/  FFMA R26, R2, R26, R25 ;  /* 0x0000001a021a7223 */ /* 0x004fca0000000019 */
[----:B------:R1:W-:Y:S04]  /*1050*/  STG.E desc[UR8][R12.64], R26 ;  /* 0x0000001a0c007986 */ /* 0x0003e8000c101908 */
[----:B------:R-:W3:Y:S02]  /*1060*/  LDG.E R25, desc[UR8][R14.64+0x4] ;  /* 0x000004080e197981 */ /* 0x000ee4000c1e1900 */
[----:B---3--:R-:W-:-:S05]  /*1070*/  FFMA R29, R2, R25, R29 ;  /* 0x00000019021d7223 */ /* 0x008fca000000001d */
[----:B------:R2:W-:Y:S04]  /*1080*/  STG.E desc[UR8][R12.64+0x28], R29 ;  /* 0x0000281d0c007986 */ /* 0x0005e8000c101908 */
[----:B------:R-:W0:Y:S02]  /*1090*/  LDG.E R25, desc[UR8][R14.64+0x8] ;  /* 0x000008080e197981 */ /* 0x000e24000c1e1900 */
[----:B0-----:R-:W-:Y:S02]  /*10a0*/  FFMA R28, R2, R25, R24 ;  /* 0x00000019021c7223 */ /* 0x001fe40000000018 */
[----:B------:R-:W1:Y:S04]  /*10b0*/  LDG.E R25, desc[UR8][R12.64+0x78] ;  /* 0x000078080c197981 */ /* 0x000e68000c1e1900 */
[----:B------:R0:W-:Y:S04]  /*10c0*/  STG.E desc[UR8][R12.64+0x50], R28 ;  /* 0x0000501c0c007986 */ /* 0x0001e8000c101908 */
[----:B------:R-:W1:Y:S01]  /*10d0*/  LDG.E R11, desc[UR8][R14.64+0xc] ;  /* 0x00000c080e0b7981 */ /* 0x000e62000c1e1900 */
[----:B------:R-:W-:-:S02]  /*10e0*/  IADD3 R24, PT, PT, R27, 0x10, RZ ;  /* 0x000000101b187810 */ /* 0x000fc40007ffe0ff */
[----:B------:R-:W-:Y:S01]  /*10f0*/  IADD3 R10, PT, PT, R5, 0x78, RZ ;  /* 0x00000078050a7810 */ /* 0x000fe20007ffe0ff */
[----:B-1----:R-:W-:Y:S02]  /*1100*/  FFMA R26, R2, R11, R25 ;  /* 0x0000000b021a7223 */ /* 0x002fe40000000019 */
        /* <DEDUP_REMOVED lines=57> */
[----:B------:R-:W-:Y:S01]  /*14a0*/  IADD3 R14, PT, PT, R5, 0xf0, RZ ;  /* 0x000000f0050e7810 */ /* 0x000fe20007ffe0ff */
[----:B------:R-:W-:-:S02]  /*14b0*/  VIADD R12, R27, 0x1c ;  /* 0x0000001c1b0c7836 */ /* 0x000fc40000000000 */
[----:B0-----:R-:W-:Y:S02]  /*14c0*/  FFMA R26, R2, R13, R15 ;  /* 0x0000000d021a7223 */ /* 0x001fe4000000000f */
[----:B------:R-:W-:-:S04]  /*14d0*/  IMAD.WIDE.U32 R12, R12, 0x4, R8 ;  /* 0x000000040c0c7825 */ /* 0x000fc800078e0008 */
[----:B------:R-:W-:Y:S01]  /*14e0*/  IMAD.WIDE.U32 R14, R14, 0x4, R6 ;  /* 0x000000040e0e7825 */ /* 0x000fe200078e0006 */
[----:B------:R0:W-:Y:S04]  /*14f0*/  STG.E desc[UR8][R10.64+0x78], R26 ;  /* 0x0000781a0a007986 */ /* 0x0001e8000c101908 */
[----:B--2---:R-:W1:Y:S04]  /*1500*/  LDG.E R29, desc[UR8][R12.64] ;  /* 0x000000080c1d7981 */ /* 0x004e68000c1e1900 */
[----:B------:R-:W1:Y:S04]  /*1510*/  LDG.E R25, desc[UR8][R14.64] ;  /* 0x000000080e197981 */ /* 0x000e68000c1e1900 */
[----:B------:R-:W0:Y:S01]  /*1520*/  LDG.E R24, desc[UR8][R14.64+0x50] ;  /* 0x000050080e187981 */ /* 0x000e22000c1e1900 */
[----:B-1----:R-:W-:-:S03]  /*1530*/  FFMA R28, R2, R29, R25 ;  /* 0x0000001d021c7223 */ /* 0x002fc60000000019 */
[----:B------:R-:W2:Y:S04]  /*1540*/  LDG.E R29, desc[UR8][R14.64+0x28] ;  /* 0x000028080e1d7981 */ /* 0x000ea8000c1e1900 */
[----:B------:R-:W-:Y:S04]  /*1550*/  STG.E desc[UR8][R14.64], R28 ;  /* 0x0000001c0e007986 */ /* 0x000fe8000c101908 */
[----:B------:R-:W2:Y:S02]  /*1560*/  LDG.E R25, desc[UR8][R12.64+0x4] ;  /* 0x000004080c197981 */ /* 0x000ea4000c1e1900 */
[----:B--2---:R-:W-:-:S05]  /*1570*/  FFMA R29, R2, R25, R29 ;  /* 0x00000019021d7223 */ /* 0x004fca000000001d */
[----:B------:R1:W-:Y:S04]  /*1580*/  STG.E desc[UR8][R14.64+0x28], R29 ;  /* 0x0000281d0e007986 */ /* 0x0003e8000c101908 */
[----:B------:R-:W0:Y:S02]  /*1590*/  LDG.E R25, desc[UR8][R12.64+0x8] ;  /* 0x000008080c197981 */ /* 0x000e24000c1e1900 */
[----:B0-----:R-:W-:Y:S02]  /*15a0*/  FFMA R26, R2, R25, R24 ;  /* 0x00000019021a7223 */ /* 0x001fe40000000018 */
[----:B------:R-:W2:Y:S04]  /*15b0*/  LDG.E R25, desc[UR8][R14.64+0x78] ;  /* 0x000078080e197981 */ /* 0x000ea8000c1e1900 */
[----:B------:R3:W-:Y:S04]  /*15c0*/  STG.E desc[UR8][R14.64+0x50], R26 ;  /* 0x0000501a0e007986 */ /* 0x0007e8000c101908 */
[----:B------:R-:W2:Y:S01]  /*15d0*/  LDG.E R11, desc[UR8][R12.64+0xc] ;  /* 0x00000c080c0b7981 */ /* 0x000ea2000c1e1900 */
[----:B------:R-:W-:-:S02]  /*15e0*/  IADD3 R27, PT, PT, R27, 0x20, RZ ;  /* 0x000000201b1b7810 */ /* 0x000fc40007ffe0ff */
[----:B------:R-:W-:Y:S01]  /*15f0*/  IADD3 R10, PT, PT, R5, 0x118, RZ ;  /* 0x00000118050a7810 */ /* 0x000fe20007ffe0ff */
[----:B--2---:R-:W-:Y:S02]  /*1600*/  FFMA R5, R2, R11, R25 ;  /* 0x0000000b02057223 */ /* 0x004fe40000000019 */
[----:B------:R-:W-:-:S04]  /*1610*/  IMAD.WIDE.U32 R24, R27, 0x4, R8 ;  /* 0x000000041b187825 */ /* 0x000fc800078e0008 */
[----:B------:R-:W-:Y:S01]  /*1620*/  IMAD.WIDE.U32 R10, R10, 0x4, R6 ;  /* 0x000000040a0a7825 */ /* 0x000fe200078e0006 */
[----:B------:R3:W-:Y:S04]  /*1630*/  STG.E desc[UR8][R14.64+0x78], R5 ;  /* 0x000078050e007986 */ /* 0x0007e8000c101908 */
[----:B------:R-:W2:Y:S04]  /*1640*/  LDG.E R9, desc[UR8][R24.64] ;  /* 0x0000000818097981 */ /* 0x000ea8000c1e1900 */
[----:B-1----:R-:W2:Y:S01]  /*1650*/  LDG.E R29, desc[UR8][R10.64] ;  /* 0x000000080a1d7981 */ /* 0x002ea2000c1e1900 */
[----:B------:R-:W-:Y:S01]  /*1660*/  ISETP.NE.AND P0, PT, R27, 0xc00, PT ;  /* 0x00000c001b00780c */ /* 0x000fe20003f05270 */
[----:B--2---:R-:W-:-:S05]  /*1670*/  FFMA R9, R2, R9, R29 ;  /* 0x0000000902097223 */ /* 0x004fca000000001d */
[----:B------:R3:W-:Y:S07]  /*1680*/  STG.E desc[UR8][R10.64], R9 ;  /* 0x000000090a007986 */ /* 0x0007ee000c101908 */
[----:B------:R-:W-:Y:S05]  /*1690*/  @P0 BRA `(.L_x_9) ;  /* 0xfffffff400740947 */ /* 0x000fea000383ffff */
.L_x_6:
[----:B------:R-:W-:Y:S05]  /*16a0*/  BSYNC.RECONVERGENT B0 ;  /* 0x0000000000007941 */ /* 0x000fea0003800200 */
.L_x_5:
[----:B------:R-:W1:Y:S01]  /*16b0*/  LDCU UR6, c[0x0][0x3a8] ;  /* 0x00007500ff0677ac */ /* 0x000e620008000800 */
[----:B------:R-:W-:Y:S01]  /*16c0*/  IADD3 R16, PT, PT, R16, 0x1, RZ ;  /* 0x0000000110107810 */ /* 0x000fe20007ffe0ff */
[----:B------:R-:W-:Y:S03]  /*16d0*/  BAR.SYNC.DEFER_BLOCKING 0x0 ;  /* 0x0000000000007b1d */ /* 0x000fe60000010000 */
[----:B-1----:R-:W-:-:S13]  /*16e0*/  ISETP.NE.AND P0, PT, R16, UR6, PT ;  /* 0x0000000610007c0c */ /* 0x002fda000bf05270 */
[----:B------:R-:W-:Y:S05]  /*16f0*/  @P0 BRA `(.L_x_10) ;  /* 0xffffffe800b00947 */ /* 0x000fea000383ffff */
.L_x_0:
[----:B------:R-:W-:Y:S01]  /*1700*/  ISETP.NE.AND P0, PT, R3, RZ, PT ;  /* 0x000000ff0300720c */ /* 0x000fe20003f05270 */
[----:B------:R-:W1:Y:S01]  /*1710*/  LDCU UR7, c[0x0][0x3a4] ;  /* 0x00007480ff0777ac */ /* 0x000e620008000800 */
[----:B------:R-:W-:Y:S11]  /*1720*/  BSSY.RECONVERGENT B0, `(.L_x_11) ;  /* 0x000008c000007945 */ /* 0x000ff60003800200 */
[----:B------:R-:W-:Y:S05]  /*1730*/  @P0 BRA `(.L_x_12) ;  /* 0x0000000800280947 */ /* 0x000fea0003800000 */
[----:B---3--:R-:W2:Y:S01]  /*1740*/  LDC R10, c[0x0][0x3a0] ;  /* 0x0000e800ff0a7b82 */ /* 0x008ea20000000800 */
[----:B------:R-:W3:Y:S01]  /*1750*/  LDCU.128 UR12, c[0x0][0x390] ;  /* 0x00007200ff0c77ac */ /* 0x000ee20008000c00 */
[----:B------:R-:W-:Y:S01]  /*1760*/  HFMA2 R3, -RZ, RZ, 0, 0 ;  /* 0x00000000ff037431 */ /* 0x000fe200000001ff */
[----:B0-----:R-:W-:Y:S01]  /*1770*/  MOV R2, 0x50 ;  /* 0x0000005000027802 */ /* 0x001fe20000000f00 */
[----:B------:R-:W-:Y:S01]  /*1780*/  HFMA2 R8, -RZ, RZ, 0, 0 ;  /* 0x00000000ff087431 */ /* 0x000fe200000001ff */
[----:B------:R-:W-:Y:S02]  /*1790*/  I2FP.F32.S32 R9, UR6 ;  /* 0x0000000600097c45 */ /* 0x000fe40008201400 */
[----:B------:R-:W-:Y:S01]  /*17a0*/  MOV R14, RZ ;  /* 0x000000ff000e7202 */ /* 0x000fe20000000f00 */
[----:B------:R-:W-:-:S03]  /*17b0*/  IMAD.WIDE.U32 R2, R0, 0x4, R2 ;  /* 0x0000000400027825 */ /* 0x000fc600078e0002 */
[C---:B---3--:R-:W-:Y:S02]  /*17c0*/  IADD3 R11, P0, PT, R2.reuse, UR12, RZ ;  /* 0x0000000c020b7c10 */ /* 0x048fe4000ff1e0ff */
[----:B------:R-:W-:Y:S02]  /*17d0*/  IADD3 R6, P1, PT, R2, UR14, RZ ;  /* 0x0000000e02067c10 */ /* 0x000fe4000ff3e0ff */
[C---:B------:R-:W-:Y:S01]  /*17e0*/  IADD3.X R12, PT, PT, R3.reuse, UR13, RZ, P0, !PT ;  /* 0x0000000d030c7c10 */ /* 0x040fe200087fe4ff */
[----:B--2---:R-:W-:Y:S01]  /*17f0*/  FADD R10, R10, R10 ;  /* 0x0000000a0a0a7221 */ /* 0x004fe20000000000 */
[----:B------:R-:W-:-:S09]  /*1800*/  IADD3.X R7, PT, PT, R3, UR15, RZ, P1, !PT ;  /* 0x0000000f03077c10 */ /* 0x000fd20008ffe4ff */
.L_x_22:
[----:B------:R-:W2:Y:S01]  /*1810*/  LDG.E R2, desc[UR8][R6.64+-0x50] ;  /* 0xffffb00806027981 */ /* 0x000ea2000c1e1900 */
[----:B0-----:R-:W-:Y:S02]  /*1820*/  MOV R4, R11 ;  /* 0x0000000b00047202 */ /* 0x001fe40000000f00 */
[----:B------:R-:W-:-:S05]  /*1830*/  MOV R5, R12 ;  /* 0x0000000c00057202 */ /* 0x000fca0000000f00 */
[----:B------:R0:W5:Y:S01]  /*1840*/  LDG.E R11, desc[UR8][R4.64+-0x50] ;  /* 0xffffb008040b7981 */ /* 0x000162000c1e1900 */
[----:B------:R-:W3:Y:S01]  /*1850*/  MUFU.RCP R12, R9 ;  /* 0x00000009000c7308 */ /* 0x000ee20000001000 */
[----:B------:R-:W-:Y:S01]  /*1860*/  BSSY.RECONVERGENT B1, `(.L_x_13) ;  /* 0x000000c000017945 */ /* 0x000fe20003800200 */
[----:B---3--:R-:W-:-:S04]  /*1870*/  FFMA R3, -R9, R12, 1 ;  /* 0x3f80000009037423 */ /* 0x008fc8000000010c */
[----:B------:R-:W-:Y:S02]  /*1880*/  FFMA R3, R12, R3, R12 ;  /* 0x000000030c037223 */ /* 0x000fe4000000000c */
[----:B--2---:R-:W2:Y:S02]  /*1890*/  FCHK P0, R2, R9 ;  /* 0x0000000902007302 */ /* 0x004ea40000000000 */
[----:B------:R-:W-:-:S04]  /*18a0*/  FFMA R12, R2, R3, RZ ;  /* 0x00000003020c7223 */ /* 0x000fc800000000ff */
[----:B------:R-:W-:-:S04]  /*18b0*/  FFMA R13, -R9, R12, R2 ;  /* 0x0000000c090d7223 */ /* 0x000fc80000000102 */
[----:B------:R-:W-:Y:S01]  /*18c0*/  FFMA R3, R3, R13, R12 ;  /* 0x0000000d03037223 */ /* 0x000fe2000000000c */
[----:B0-2---:R-:W-:Y:S06]  /*18d0*/  @!P0 BRA `(.L_x_14) ;  /* 0x0000000000108947 */ /* 0x005fec0003800000 */
[----:B------:R-:W-:Y:S02]  /*18e0*/  MOV R3, R9 ;  /* 0x0000000900037202 */ /* 0x000fe40000000f00 */
[----:B------:R-:W-:-:S07]  /*18f0*/  MOV R12, 0x1910 ;  /* 0x00001910000c7802 */ /* 0x000fce0000000f00 */
[----:B-1---5:R-:W-:Y:S05]  /*1900*/  CALL.REL.NOINC `($__internal_0_$__cuda_sm3x_div_rn_noftz_f32_slowpath) ;  /* 0x0000000400c07944 */ /* 0x022fea0003c00000 */
[----:B------:R-:W-:-:S07]  /*1910*/  MOV R3, R13 ;  /* 0x0000000d00037202 */ /* 0x000fce0000000f00 */
.L_x_14:
[----:B-1----:R-:W-:Y:S05]  /*1920*/  BSYNC.RECONVERGENT B1 ;  /* 0x0000000000017941 */ /* 0x002fea0003800200 */
.L_x_13:
[-C--:B-----5:R-:W-:Y:S01]  /*1930*/  FFMA R2, R10, R11.reuse, R3 ;  /* 0x0000000b0a027223 */ /* 0x0a0fe20000000003 */
[----:B------:R-:W-:Y:S01]  /*1940*/  ISETP.NE.AND P0, PT, R8, 0xc00, PT ;  /* 0x00000c000800780c */ /* 0x000fe20003f05270 */
[----:B------:R-:W-:Y:S02]  /*1950*/  FFMA R14, R11, R11, R14 ;  /* 0x0000000b0b0e7223 */ /* 0x000fe4000000000e */
[----:B------:R-:W-:-:S05]  /*1960*/  FFMA R3, -R2, UR7, R11 ;  /* 0x0000000702037c23 */ /* 0x000fca000800010b */
[----:B------:R0:W-:Y:S05]  /*1970*/  STG.E desc[UR8][R4.64+-0x50], R3 ;  /* 0xffffb00304007986 */ /* 0x0001ea000c101908 */
[----:B------:R-:W-:Y:S05]  /*1980*/  @!P0 BRA `(.L_x_15) ;  /* 0x00000004000c8947 */ /* 0x000fea0003800000 */
[----:B------:R-:W2:Y:S04]  /*1990*/  LDG.E R16, desc[UR8][R6.64+-0x28] ;  /* 0xffffd80806107981 */ /* 0x000ea8000c1e1900 */
[----:B------:R1:W5:Y:S01]  /*19a0*/  LDG.E R15, desc[UR8][R4.64+-0x28] ;  /* 0xffffd808040f7981 */ /* 0x000362000c1e1900 */
[----:B------:R-:W0:Y:S01]  /*19b0*/  MUFU.RCP R2, R9 ;  /* 0x0000000900027308 */ /* 0x000e220000001000 */
[----:B------:R-:W-:Y:S01]  /*19c0*/  BSSY.RECONVERGENT B1, `(.L_x_16) ;  /* 0x000000d000017945 */ /* 0x000fe20003800200 */
[----:B0-----:R-:W-:-:S04]  /*19d0*/  FFMA R3, -R9, R2, 1 ;  /* 0x3f80000009037423 */ /* 0x001fc80000000102 */
[----:B------:R-:W-:Y:S02]  /*19e0*/  FFMA R2, R2, R3, R2 ;  /* 0x0000000302027223 */ /* 0x000fe40000000002 */
[----:B--2---:R-:W0:Y:S02]  /*19f0*/  FCHK P0, R16, R9 ;  /* 0x0000000910007302 */ /* 0x004e240000000000 */
[----:B------:R-:W-:-:S04]  /*1a00*/  FFMA R3, R2, R16, RZ ;  /* 0x0000001002037223 */ /* 0x000fc800000000ff */
[----:B------:R-:W-:-:S04]  /*1a10*/  FFMA R12, -R9, R3, R16 ;  /* 0x00000003090c7223 */ /* 0x000fc80000000110 */
[----:B------:R-:W-:Y:S01]  /*1a20*/  FFMA R3, R2, R12, R3 ;  /* 0x0000000c02037223 */ /* 0x000fe20000000003 */
[----:B01----:R-:W-:Y:S06]  /*1a30*/  @!P0 BRA `(.L_x_17) ;  /* 0x0000000000148947 */ /* 0x003fec0003800000 */
[----:B------:R-:W-:Y:S01]  /*1a40*/  MOV R2, R16 ;  /* 0x0000001000027202 */ /* 0x000fe20000000f00 */
[----:B------:R-:W-:Y:S01]  /*1a50*/  IMAD.MOV.U32 R3, RZ, RZ, R9 ;  /* 0x000000ffff037224 */ /* 0x000fe200078e0009 */
[----:B------:R-:W-:-:S07]  /*1a60*/  MOV R12, 0x1a80 ;  /* 0x00001a80000c7802 */ /* 0x000fce0000000f00 */
[----:B-----5:R-:W-:Y:S05]  /*1a70*/  CALL.REL.NOINC `($__internal_0_$__cuda_sm3x_div_rn_noftz_f32_slowpath) ;  /* 0x0000000400647944 */ /* 0x020fea0003c00000 */
[----:B------:R-:W-:-:S07]  /*1a80*/  MOV R3, R13 ;  /* 0x0000000d00037202 */ /* 0x000fce0000000f00 */
.L_x_17:
[----:B------:R-:W-:Y:S05]  /*1a90*/  BSYNC.RECONVERGENT B1 ;  /* 0x0000000000017941 */ /* 0x000fea0003800200 */
.L_x_16:
[----:B-----5:R-:W-:Y:S01]  /*1aa0*/  FFMA R2, R10, R15, R3 ;  /* 0x0000000f0a027223 */ /* 0x020fe20000000003 */
[----:B------:R0:W5:Y:S03]  /*1ab0*/  LDG.E R11, desc[UR8][R4.64] ;  /* 0x00000008040b7981 */ /* 0x000166000c1e1900 */
[----:B------:R-:W-:-:S05]  /*1ac0*/  FFMA R3, -R2, UR7, R15 ;  /* 0x0000000702037c23 */ /* 0x000fca000800010f */
[----:B------:R0:W-:Y:S04]  /*1ad0*/  STG.E desc[UR8][R4.64+-0x28], R3 ;  /* 0xffffd80304007986 */ /* 0x0001e8000c101908 */
[----:B------:R-:W2:Y:S01]  /*1ae0*/  LDG.E R16, desc[UR8][R6.64] ;  /* 0x0000000806107981 */ /* 0x000ea2000c1e1900 */
[----:B------:R-:W1:Y:S01]  /*1af0*/  MUFU.RCP R2, R9 ;  /* 0x0000000900027308 */ /* 0x000e620000001000 */
[----:B------:R-:W-:Y:S01]  /*1b00*/  BSSY.RECONVERGENT B1, `(.L_x_18) ;  /* 0x000000d000017945 */ /* 0x000fe20003800200 */
[----:B-1----:R-:W-:-:S04]  /*1b10*/  FFMA R13, -R9, R2, 1 ;  /* 0x3f800000090d7423 */ /* 0x002fc80000000102 */
[----:B------:R-:W-:Y:S01]  /*1b20*/  FFMA R2, R2, R13, R2 ;  /* 0x0000000d02027223 */ /* 0x000fe20000000002 */
[----:B------:R-:W-:Y:S01]  /*1b30*/  FFMA R14, R15, R15, R14 ;  /* 0x0000000f0f0e7223 */ /* 0x000fe2000000000e */
[----:B--2---:R-:W1:Y:S02]  /*1b40*/  FCHK P0, R16, R9 ;  /* 0x0000000910007302 */ /* 0x004e640000000000 */
[----:B------:R-:W-:-:S04]  /*1b50*/  FFMA R12, R2, R16, RZ ;  /* 0x00000010020c7223 */ /* 0x000fc800000000ff */
[----:B------:R-:W-:-:S04]  /*1b60*/  FFMA R13, -R9, R12, R16 ;  /* 0x0000000c090d7223 */ /* 0x000fc80000000110 */
[----:B------:R-:W-:Y:S01]  /*1b70*/  FFMA R13, R2, R13, R12 ;  /* 0x0000000d020d7223 */ /* 0x000fe2000000000c */
[----:B01----:R-:W-:Y:S06]  /*1b80*/  @!P0 BRA `(.L_x_19) ;  /* 0x0000000000108947 */ /* 0x003fec0003800000 */
[----:B------:R-:W-:Y:S02]  /*1b90*/  MOV R2, R16 ;  /* 0x0000001000027202 */ /* 0x000fe40000000f00 */
[----:B------:R-:W-:Y:S02]  /*1ba0*/  MOV R3, R9 ;  /* 0x0000000900037202 */ /* 0x000fe40000000f00 */
[----:B------:R-:W-:-:S07]  /*1bb0*/  MOV R12, 0x1bd0 ;  /* 0x00001bd0000c7802 */ /* 0x000fce0000000f00 */
[----:B-----5:R-:W-:Y:S05]  /*1bc0*/  CALL.REL.NOINC `($__internal_0_$__cuda_sm3x_div_rn_noftz_f32_slowpath) ;  /* 0x0000000400107944 */ /* 0x020fea0003c00000 */
.L_x_19:
[----:B------:R-:W-:Y:S05]  /*1bd0*/  BSYNC.RECONVERGENT B1 ;  /* 0x0000000000017941 */ /* 0x000fea0003800200 */
.L_x_18:
        /* <DEDUP_REMOVED lines=19> */
.L_x_21:
[----:B------:R-:W-:Y:S05]  /*1d10*/  BSYNC.RECONVERGENT B1 ;  /* 0x0000000000017941 */ /* 0x000fea0003800200 */
.L_x_20:
[-C--:B-----5:R-:W-:Y:S01]  /*1d20*/  FFMA R2, R10, R15.reuse, R13 ;  /* 0x0000000f0a027223 */ /* 0x0a0fe2000000000d */
[----:B------:R-:W-:Y:S01]  /*1d30*/  IADD3 R11, P0, PT, R4, 0xa0, RZ ;  /* 0x000000a0040b7810 */ /* 0x000fe20007f1e0ff */
[----:B------:R-:W-:Y:S01]  /*1d40*/  FFMA R14, R15, R15, R14 ;  /* 0x0000000f0f0e7223 */ /* 0x000fe2000000000e */
[----:B------:R-:W-:Y:S01]  /*1d50*/  IADD3 R6, P1, PT, R6, 0xa0, RZ ;  /* 0x000000a006067810 */ /* 0x000fe20007f3e0ff */
[----:B------:R-:W-:Y:S01]  /*1d60*/  FFMA R3, -R2, UR7, R15 ;  /* 0x0000000702037c23 */ /* 0x000fe2000800010f */
[----:B------:R-:W-:Y:S02]  /*1d70*/  IADD3.X R12, PT, PT, RZ, R5, RZ, P0, !PT ;  /* 0x00000005ff0c7210 */ /* 0x000fe400007fe4ff */
[----:B------:R-:W-:Y:S02]  /*1d80*/  IADD3.X R7, PT, PT, RZ, R7, RZ, P1, !PT ;  /* 0x00000007ff077210 */ /* 0x000fe40000ffe4ff */
[----:B------:R0:W-:Y:S01]  /*1d90*/  STG.E desc[UR8][R4.64+0x28], R3 ;  /* 0x0000280304007986 */ /* 0x0001e2000c101908 */
[----:B------:R-:W-:Y:S01]  /*1da0*/  IADD3 R8, PT, PT, R8, 0x4, RZ ;  /* 0x0000000408087810 */ /* 0x000fe20007ffe0ff */
[----:B------:R-:W-:Y:S06]  /*1db0*/  BRA `(.L_x_22) ;  /* 0xfffffff800947947 */ /* 0x000fec000383ffff */
.L_x_15:
[----:B------:R-:W1:Y:S01]  /*1dc0*/  S2R R6, SR_CgaCtaId ;  /* 0x0000000000067919 */ /* 0x000e620000008800 */
[----:B0-----:R-:W-:Y:S01]  /*1dd0*/  MOV R3, 0x400 ;  /* 0x0000040000037802 */ /* 0x001fe20000000f00 */
[----:B------:R-:W-:Y:S03]  /*1de0*/  BSSY.RECONVERGENT B1, `(.L_x_23) ;  /* 0x0000007000017945 */ /* 0x000fe60003800200 */
[----:B------:R-:W-:-:S04]  /*1df0*/  IADD3 R2, PT, PT, R3, 0x5fc, RZ ;  /* 0x000005fc03027810 */ /* 0x000fc80007ffe0ff */
[----:B-1----:R-:W-:-:S07]  /*1e00*/  LEA R2, R6, R2, 0x18 ;  /* 0x0000000206027211 */ /* 0x002fce00078ec0ff */
.L_x_24:
[----:B------:R-:W0:Y:S02]  /*1e10*/  LDS R4, [R2] ;  /* 0x0000000002047984 */ /* 0x000e240000000800 */
[----:B0-----:R-:W-:-:S05]  /*1e20*/  FADD R5, R14, R4 ;  /* 0x000000040e057221 */ /* 0x001fca0000000000 */
[----:B------:R-:W0:Y:S02]  /*1e30*/  ATOMS.CAST.SPIN P0, [R2], R4, R5 ;  /* 0x000000040200758d */ /* 0x000e240001800005 */
[----:B0-----:R-:W-:Y:S05]  /*1e40*/  @!P0 BRA `(.L_x_24) ;  /* 0xfffffffc00f08947 */ /* 0x001fea000383ffff */
[----:B------:R-:W-:Y:S05]  /*1e50*/  BSYNC.RECONVERGENT B1 ;  /* 0x0000000000017941 */ /* 0x000fea0003800200 */
.L_x_23:
[----:B------:R-:W-:-:S13]  /*1e60*/  ISETP.NE.AND P0, PT, R0, RZ, PT ;  /* 0x000000ff0000720c */ /* 0x000fda0003f05270 */
[----:B------:R-:W-:Y:S05]  /*1e70*/  @P0 BRA `(.L_x_12) ;  /* 0x0000000000580947 */ /* 0x000fea0003800000 */
[----:B------:R-:W-:Y:S01]  /*1e80*/  LEA R2, R6, R3, 0x18 ;  /* 0x0000000306027211 */ /* 0x000fe200078ec0ff */
[----:B------:R-:W0:Y:S05]  /*1e90*/  MUFU.RCP R0, R9 ;  /* 0x0000000900007308 */ /* 0x000e2a0000001000 */
[----:B------:R-:W1:Y:S01]  /*1ea0*/  LDS R2, [R2+0x600] ;  /* 0x0006000002027984 */ /* 0x000e620000000800 */
[----:B0-----:R-:W-:-:S04]  /*1eb0*/  FFMA R3, -R9, R0, 1 ;  /* 0x3f80000009037423 */ /* 0x001fc80000000100 */
[----:B------:R-:W-:Y:S01]  /*1ec0*/  FFMA R0, R0, R3, R0 ;  /* 0x0000000300007223 */ /* 0x000fe20000000000 */
[----:B-1----:R-:W0:Y:S03]  /*1ed0*/  FCHK P0, R2, R9 ;  /* 0x0000000902007302 */ /* 0x002e260000000000 */
[----:B------:R-:W-:-:S04]  /*1ee0*/  FFMA R3, R0, R2, RZ ;  /* 0x0000000200037223 */ /* 0x000fc800000000ff */
[----:B------:R-:W-:-:S04]  /*1ef0*/  FFMA R4, -R9, R3, R2 ;  /* 0x0000000309047223 */ /* 0x000fc80000000102 */
[----:B------:R-:W-:Y:S01]  /*1f00*/  FFMA R0, R0, R4, R3 ;  /* 0x0000000400007223 */ /* 0x000fe20000000003 */
[----:B0-----:R-:W-:Y:S06]  /*1f10*/  @!P0 BRA `(.L_x_25) ;  /* 0x0000000000108947 */ /* 0x001fec0003800000 */
[----:B------:R-:W-:Y:S02]  /*1f20*/  MOV R3, R9 ;  /* 0x0000000900037202 */ /* 0x000fe40000000f00 */
[----:B------:R-:W-:-:S07]  /*1f30*/  MOV R12, 0x1f50 ;  /* 0x00001f50000c7802 */ /* 0x000fce0000000f00 */
[----:B------:R-:W-:Y:S05]  /*1f40*/  CALL.REL.NOINC `($__internal_0_$__cuda_sm3x_div_rn_noftz_f32_slowpath) ;  /* 0x0000000000307944 */ /* 0x000fea0003c00000 */
[----:B------:R-:W-:-:S07]  /*1f50*/  MOV R0, R13 ;  /* 0x0000000d00007202 */ /* 0x000fce0000000f00 */
.L_x_25:
[----:B------:R-:W0:Y:S01]  /*1f60*/  S2UR UR5, SR_CgaCtaId ;  /* 0x00000000000579c3 */ /* 0x000e220000008800 */
[----:B------:R-:W-:-:S07]  /*1f70*/  UMOV UR4, 0x400 ;  /* 0x0000040000047882 */ /* 0x000fce0000000000 */
[----:B------:R-:W1:Y:S01]  /*1f80*/  LDC.64 R2, c[0x0][0x3b8] ;  /* 0x0000ee00ff027b82 */ /* 0x000e620000000a00 */
[----:B0-----:R-:W-:-:S09]  /*1f90*/  ULEA UR4, UR5, UR4, 0x18 ;  /* 0x0000000405047291 */ /* 0x001fd2000f8ec0ff */
[----:B------:R-:W0:Y:S02]  /*1fa0*/  LDS R5, [UR4+0x5fc] ;  /* 0x0005fc04ff057984 */ /* 0x000e240008000800 */
[----:B------:R-:W0:Y:S02]  /*1fb0*/  LDCU UR4, c[0x0][0x3a0] ;  /* 0x00007400ff0477ac */ /* 0x000e240008000800 */
[----:B0-----:R-:W-:-:S05]  /*1fc0*/  FFMA R5, R5, UR4, R0 ;  /* 0x0000000405057c23 */ /* 0x001fca0008000000 */
[----:B-1----:R2:W-:Y:S02]  /*1fd0*/  STG.E desc[UR8][R2.64], R5 ;  /* 0x0000000502007986 */ /* 0x0025e4000c101908 */
.L_x_12:
[----:B-1----:R-:W-:Y:S05]  /*1fe0*/  BSYNC.RECONVERGENT B0 ;  /* 0x0000000000007941 */ /* 0x002fea0003800200 */
.L_x_11:
[----:B------:R-:W-:Y:S06]  /*1ff0*/  BAR.SYNC.DEFER_BLOCKING 0x0 ;  /* 0x0000000000007b1d */ /* 0x000fec0000010000 */
[----:B------:R-:W-:Y:S05]  /*2000*/  EXIT ;  /* 0x000000000000794d */ /* 0x000fea0003800000 */
        .weak           $__internal_0_$__cuda_sm3x_div_rn_noftz_f32_slowpath
        .type           $__internal_0_$__cuda_sm3x_div_rn_noftz_f32_slowpath,@function
        .size           $__internal_0_$__cuda_sm3x_div_rn_noftz_f32_slowpath,(.L_x_38 - $__internal_0_$__cuda_sm3x_div_rn_noftz_f32_slowpath)
$__internal_0_$__cuda_sm3x_div_rn_noftz_f32_slowpath:
[----:B------:R-:W-:Y:S01]  /*2010*/  SHF.R.U32.HI R13, RZ, 0x17, R3 ;  /* 0x00000017ff0d7819 */ /* 0x000fe20000011603 */
[----:B------:R-:W-:Y:S01]  /*2020*/  BSSY.RECONVERGENT B2, `(.L_x_26) ;  /* 0x0000062000027945 */ /* 0x000fe20003800200 */
[----:B------:R-:W-:Y:S02]  /*2030*/  SHF.R.U32.HI R18, RZ, 0x17, R2 ;  /* 0x00000017ff127819 */ /* 0x000fe40000011602 */
[----:B------:R-:W-:Y:S02]  /*2040*/  LOP3.LUT R13, R13, 0xff, RZ, 0xc0, !PT ;  /* 0x000000ff0d0d7812 */ /* 0x000fe400078ec0ff */
[----:B------:R-:W-:Y:S02]  /*2050*/  LOP3.LUT R18, R18, 0xff, RZ, 0xc0, !PT ;  /* 0x000000ff12127812 */ /* 0x000fe400078ec0ff */
[----:B------:R-:W-:Y:S02]  /*2060*/  IADD3 R19, PT, PT, R13, -0x1, RZ ;  /* 0xffffffff0d137810 */ /* 0x000fe40007ffe0ff */
[----:B------:R-:W-:-:S02]  /*2070*/  IADD3 R17, PT, PT, R18, -0x1, RZ ;  /* 0xffffffff12117810 */ /* 0x000fc40007ffe0ff */
[----:B------:R-:W-:-:S04]  /*2080*/  ISETP.GT.U32.AND P0, PT, R19, 0xfd, PT ;  /* 0x000000fd1300780c */ /* 0x000fc80003f04070 */
[----:B------:R-:W-:-:S13]  /*2090*/  ISETP.GT.U32.OR P0, PT, R17, 0xfd, P0 ;  /* 0x000000fd1100780c */ /* 0x000fda0000704470 */
[----:B------:R-:W-:Y:S01]  /*20a0*/  @!P0 MOV R16, RZ ;  /* 0x000000ff00108202 */ /* 0x000fe20000000f00 */
[----:B------:R-:W-:Y:S06]  /*20b0*/  @!P0 BRA `(.L_x_27) ;  /* 0x00000000005c8947 */ /* 0x000fec0003800000 */
[----:B------:R-:W-:Y:S02]  /*20c0*/  FSETP.GTU.FTZ.AND P0, PT, |R2|, +INF , PT ;  /* 0x7f8000000200780b */ /* 0x000fe40003f1c200 */
[----:B------:R-:W-:-:S04]  /*20d0*/  FSETP.GTU.FTZ.AND P1, PT, |R3|, +INF , PT ;  /* 0x7f8000000300780b */ /* 0x000fc80003f3c200 */
[----:B------:R-:W-:-:S13]  /*20e0*/  PLOP3.LUT P0, PT, P0, P1, PT, 0xf8, 0x8f ;  /* 0x00000000008f781c */ /* 0x000fda0000703f70 */
[----:B------:R-:W-:Y:S05]  /*20f0*/  @P0 BRA `(.L_x_28) ;  /* 0x00000004004c0947 */ /* 0x000fea0003800000 */
[----:B------:R-:W-:-:S13]  /*2100*/  LOP3.LUT P0, RZ, R3, 0x7fffffff, R2, 0xc8, !PT ;  /* 0x7fffffff03ff7812 */ /* 0x000fda000780c802 */
[----:B------:R-:W-:Y:S05]  /*2110*/  @!P0 BRA `(.L_x_29) ;  /* 0x00000004003c8947 */ /* 0x000fea0003800000 */
[C---:B------:R-:W-:Y:S02]  /*2120*/  FSETP.NEU.FTZ.AND P2, PT, |R2|.reuse, +INF , PT ;  /* 0x7f8000000200780b */ /* 0x040fe40003f5d200 */
[----:B------:R-:W-:Y:S02]  /*2130*/  FSETP.NEU.FTZ.AND P1, PT, |R3|, +INF , PT ;  /* 0x7f8000000300780b */ /* 0x000fe40003f3d200 */
[----:B------:R-:W-:-:S11]  /*2140*/  FSETP.NEU.FTZ.AND P0, PT, |R2|, +INF , PT ;  /* 0x7f8000000200780b */ /* 0x000fd60003f1d200 */
[----:B------:R-:W-:Y:S05]  /*2150*/  @!P1 BRA !P2, `(.L_x_29) ;  /* 0x00000004002c9947 */ /* 0x000fea0005000000 */
[----:B------:R-:W-:-:S04]  /*2160*/  LOP3.LUT P2, RZ, R2, 0x7fffffff, RZ, 0xc0, !PT ;  /* 0x7fffffff02ff7812 */ /* 0x000fc8000784c0ff */
[----:B------:R-:W-:-:S13]  /*2170*/  PLOP3.LUT P1, PT, P1, P2, PT, 0x2f, 0xf2 ;  /* 0x0000000000f2781c */ /* 0x000fda0000f24577 */
[----:B------:R-:W-:Y:S05]  /*2180*/  @P1 BRA `(.L_x_30) ;  /* 0x0000000400181947 */ /* 0x000fea0003800000 */
[----:B------:R-:W-:-:S04]  /*2190*/  LOP3.LUT P1, RZ, R3, 0x7fffffff, RZ, 0xc0, !PT ;  /* 0x7fffffff03ff7812 */ /* 0x000fc8000782c0ff */
[----:B------:R-:W-:-:S13]  /*21a0*/  PLOP3.LUT P0, PT, P0, P1, PT, 0x2f, 0xf2 ;  /* 0x0000000000f2781c */ /* 0x000fda0000702577 */
[----:B------:R-:W-:Y:S05]  /*21b0*/  @P0 BRA `(.L_x_31) ;  /* 0x0000000400000947 */ /* 0x000fea0003800000 */
[----:B------:R-:W-:Y:S02]  /*21c0*/  ISETP.GE.AND P0, PT, R17, RZ, PT ;  /* 0x000000ff1100720c */ /* 0x000fe40003f06270 */
[----:B------:R-:W-:-:S11]  /*21d0*/  ISETP.GE.AND P1, PT, R19, RZ, PT ;  /* 0x000000ff1300720c */ /* 0x000fd60003f26270 */
[----:B------:R-:W-:Y:S01]  /*21e0*/  @P0 IMAD.MOV.U32 R16, RZ, RZ, RZ ;  /* 0x000000ffff100224 */ /* 0x000fe200078e00ff */
[----:B------:R-:W-:Y:S01]  /*21f0*/  @!P0 MOV R16, 0xffffffc0 ;  /* 0xffffffc000108802 */ /* 0x000fe20000000f00 */
[----:B------:R-:W-:Y:S01]  /*2200*/  @!P0 FFMA R2, R2, 1.84467440737095516160e+19, RZ ;  /* 0x5f80000002028823 */ /* 0x000fe200000000ff */
[----:B------:R-:W-:Y:S02]  /*2210*/  @!P1 FFMA R3, R3, 1.84467440737095516160e+19, RZ ;  /* 0x5f80000003039823 */ /* 0x000fe400000000ff */
[----:B------:R-:W-:-:S07]  /*2220*/  @!P1 IADD3 R16, PT, PT, R16, 0x40, RZ ;  /* 0x0000004010109810 */ /* 0x000fce0007ffe0ff */
.L_x_27:
[----:B------:R-:W-:Y:S01]  /*2230*/  LEA R20, R13, 0xc0800000, 0x17 ;  /* 0xc08000000d147811 */ /* 0x000fe200078eb8ff */
[----:B------:R-:W-:Y:S01]  /*2240*/  BSSY.RECONVERGENT B3, `(.L_x_32) ;  /* 0x0000036000037945 */ /* 0x000fe20003800200 */
[----:B------:R-:W-:Y:S02]  /*2250*/  IADD3 R18, PT, PT, R18, -0x7f, RZ ;  /* 0xffffff8112127810 */ /* 0x000fe40007ffe0ff */
[----:B------:R-:W-:-:S03]  /*2260*/  IADD3 R19, PT, PT, -R20, R3, RZ ;  /* 0x0000000314137210 */ /* 0x000fc60007ffe1ff */
[C---:B------:R-:W-:Y:S01]  /*2270*/  IMAD R2, R18.reuse, -0x800000, R2 ;  /* 0xff80000012027824 */ /* 0x040fe200078e0202 */
[----:B------:R0:W1:Y:S01]  /*2280*/  MUFU.RCP R20, R19 ;  /* 0x0000001300147308 */ /* 0x0000620000001000 */
[----:B------:R-:W-:Y:S01]  /*2290*/  FADD.FTZ R3, -R19, -RZ ;  /* 0x800000ff13037221 */ /* 0x000fe20000010100 */
[----:B0-----:R-:W-:-:S04]  /*22a0*/  IADD3 R19, PT, PT, R18, 0x7f, -R13 ;  /* 0x0000007f12137810 */ /* 0x001fc80007ffe80d */
[----:B------:R-:W-:Y:S01]  /*22b0*/  IADD3 R19, PT, PT, R19, R16, RZ ;  /* 0x0000001013137210 */ /* 0x000fe20007ffe0ff */
[----:B-1----:R-:W-:-:S04]  /*22c0*/  FFMA R17, R20, R3, 1 ;  /* 0x3f80000014117423 */ /* 0x002fc80000000003 */
[----:B------:R-:W-:-:S04]  /*22d0*/  FFMA R17, R20, R17, R20 ;  /* 0x0000001114117223 */ /* 0x000fc80000000014 */
[----:B------:R-:W-:-:S04]  /*22e0*/  FFMA R20, R2, R17, RZ ;  /* 0x0000001102147223 */ /* 0x000fc800000000ff */
[----:B------:R-:W-:-:S04]  /*22f0*/  FFMA R21, R3, R20, R2 ;  /* 0x0000001403157223 */ /* 0x000fc80000000002 */
[----:B------:R-:W-:-:S04]  /*2300*/  FFMA R20, R17, R21, R20 ;  /* 0x0000001511147223 */ /* 0x000fc80000000014 */
[----:B------:R-:W-:-:S04]  /*2310*/  FFMA R3, R3, R20, R2 ;  /* 0x0000001403037223 */ /* 0x000fc80000000002 */
[----:B------:R-:W-:-:S05]  /*2320*/  FFMA R2, R17, R3, R20 ;  /* 0x0000000311027223 */ /* 0x000fca0000000014 */
[----:B------:R-:W-:-:S04]  /*2330*/  SHF.R.U32.HI R13, RZ, 0x17, R2 ;  /* 0x00000017ff0d7819 */ /* 0x000fc80000011602 */
[----:B------:R-:W-:-:S04]  /*2340*/  LOP3.LUT R13, R13, 0xff, RZ, 0xc0, !PT ;  /* 0x000000ff0d0d7812 */ /* 0x000fc800078ec0ff */
[----:B------:R-:W-:-:S04]  /*2350*/  IADD3 R13, PT, PT, R13, R19, RZ ;  /* 0x000000130d0d7210 */ /* 0x000fc80007ffe0ff */
[----:B------:R-:W-:-:S04]  /*2360*/  IADD3 R16, PT, PT, R13, -0x1, RZ ;  /* 0xffffffff0d107810 */ /* 0x000fc80007ffe0ff */
[----:B------:R-:W-:-:S13]  /*2370*/  ISETP.GE.U32.AND P0, PT, R16, 0xfe, PT ;  /* 0x000000fe1000780c */ /* 0x000fda0003f06070 */
[----:B------:R-:W-:Y:S05]  /*2380*/  @!P0 BRA `(.L_x_33) ;  /* 0x0000000000808947 */ /* 0x000fea0003800000 */
[----:B------:R-:W-:-:S13]  /*2390*/  ISETP.GT.AND P0, PT, R13, 0xfe, PT ;  /* 0x000000fe0d00780c */ /* 0x000fda0003f04270 */
[----:B------:R-:W-:Y:S05]  /*23a0*/  @P0 BRA `(.L_x_34) ;  /* 0x00000000006c0947 */ /* 0x000fea0003800000 */
[----:B------:R-:W-:-:S13]  /*23b0*/  ISETP.GE.AND P0, PT, R13, 0x1, PT ;  /* 0x000000010d00780c */ /* 0x000fda0003f06270 */
[----:B------:R-:W-:Y:S05]  /*23c0*/  @P0 BRA `(.L_x_35) ;  /* 0x0000000000740947 */ /* 0x000fea0003800000 */
[----:B------:R-:W-:Y:S02]  /*23d0*/  ISETP.GE.AND P0, PT, R13, -0x18, PT ;  /* 0xffffffe80d00780c */ /* 0x000fe40003f06270 */
[----:B------:R-:W-:-:S11]  /*23e0*/  LOP3.LUT R2, R2, 0x80000000, RZ, 0xc0, !PT ;  /* 0x8000000002027812 */ /* 0x000fd600078ec0ff */
[----:B------:R-:W-:Y:S05]  /*23f0*/  @!P0 BRA `(.L_x_35) ;  /* 0x0000000000688947 */ /* 0x000fea0003800000 */
[-CC-:B------:R-:W-:Y:S01]  /*2400*/  FFMA.RZ R16, R17, R3.reuse, R20.reuse ;  /* 0x0000000311107223 */ /* 0x180fe2000000c014 */
[C---:B------:R-:W-:Y:S02]  /*2410*/  ISETP.NE.AND P2, PT, R13.reuse, RZ, PT ;  /* 0x000000ff0d00720c */ /* 0x040fe40003f45270 */
[----:B------:R-:W-:Y:S02]  /*2420*/  ISETP.NE.AND P1, PT, R13, RZ, PT ;  /* 0x000000ff0d00720c */ /* 0x000fe40003f25270 */
[----:B------:R-:W-:Y:S01]  /*2430*/  LOP3.LUT R18, R16, 0x7fffff, RZ, 0xc0, !PT ;  /* 0x007fffff10127812 */ /* 0x000fe200078ec0ff */
[CCC-:B------:R-:W-:Y:S01]  /*2440*/  FFMA.RP R16, R17.reuse, R3.reuse, R20.reuse ;  /* 0x0000000311107223 */ /* 0x1c0fe20000008014 */
[----:B------:R-:W-:Y:S01]  /*2450*/  FFMA.RM R3, R17, R3, R20 ;  /* 0x0000000311037223 */ /* 0x000fe20000004014 */
[----:B------:R-:W-:Y:S02]  /*2460*/  IADD3 R17, PT, PT, R13, 0x20, RZ ;  /* 0x000000200d117810 */ /* 0x000fe40007ffe0ff */
[----:B------:R-:W-:-:S02]  /*2470*/  LOP3.LUT R18, R18, 0x800000, RZ, 0xfc, !PT ;  /* 0x0080000012127812 */ /* 0x000fc400078efcff */
[----:B------:R-:W-:Y:S02]  /*2480*/  IADD3 R13, PT, PT, -R13, RZ, RZ ;  /* 0x000000ff0d0d7210 */ /* 0x000fe40007ffe1ff */
[----:B------:R-:W-:Y:S02]  /*2490*/  SHF.L.U32 R17, R18, R17, RZ ;  /* 0x0000001112117219 */ /* 0x000fe400000006ff */
[----:B------:R-:W-:Y:S02]  /*24a0*/  FSETP.NEU.FTZ.AND P0, PT, R16, R3, PT ;  /* 0x000000031000720b */ /* 0x000fe40003f1d000 */
[----:B------:R-:W-:Y:S02]  /*24b0*/  SEL R3, R13, RZ, P2 ;  /* 0x000000ff0d037207 */ /* 0x000fe40001000000 */
[----:B------:R-:W-:Y:S02]  /*24c0*/  ISETP.NE.AND P1, PT, R17, RZ, P1 ;  /* 0x000000ff1100720c */ /* 0x000fe40000f25270 */
[----:B------:R-:W-:-:S02]  /*24d0*/  SHF.R.U32.HI R3, RZ, R3, R18 ;  /* 0x00000003ff037219 */ /* 0x000fc40000011612 */
[----:B------:R-:W-:Y:S02]  /*24e0*/  PLOP3.LUT P0, PT, P0, P1, PT, 0xf8, 0x8f ;  /* 0x00000000008f781c */ /* 0x000fe40000703f70 */
[----:B------:R-:W-:Y:S02]  /*24f0*/  SHF.R.U32.HI R16, RZ, 0x1, R3 ;  /* 0x00000001ff107819 */ /* 0x000fe40000011603 */
[----:B------:R-:W-:-:S04]  /*2500*/  SEL R13, RZ, 0x1, !P0 ;  /* 0x00000001ff0d7807 */ /* 0x000fc80004000000 */
[----:B------:R-:W-:-:S04]  /*2510*/  LOP3.LUT R18, R13, 0x1, R16, 0xf8, !PT ;  /* 0x000000010d127812 */ /* 0x000fc800078ef810 */
[----:B------:R-:W-:-:S04]  /*2520*/  LOP3.LUT R3, R18, R3, RZ, 0xc0, !PT ;  /* 0x0000000312037212 */ /* 0x000fc800078ec0ff */
[----:B------:R-:W-:-:S04]  /*2530*/  IADD3 R3, PT, PT, R16, R3, RZ ;  /* 0x0000000310037210 */ /* 0x000fc80007ffe0ff */
[----:B------:R-:W-:Y:S01]  /*2540*/  LOP3.LUT R2, R3, R2, RZ, 0xfc, !PT ;  /* 0x0000000203027212 */ /* 0x000fe200078efcff */
[----:B------:R-:W-:Y:S06]  /*2550*/  BRA `(.L_x_35) ;  /* 0x0000000000107947 */ /* 0x000fec0003800000 */
.L_x_34:
[----:B------:R-:W-:-:S04]  /*2560*/  LOP3.LUT R2, R2, 0x80000000, RZ, 0xc0, !PT ;  /* 0x8000000002027812 */ /* 0x000fc800078ec0ff */
[----:B------:R-:W-:Y:S01]  /*2570*/  LOP3.LUT R2, R2, 0x7f800000, RZ, 0xfc, !PT ;  /* 0x7f80000002027812 */ /* 0x000fe200078efcff */
[----:B------:R-:W-:Y:S06]  /*2580*/  BRA `(.L_x_35) ;  /* 0x0000000000047947 */ /* 0x000fec0003800000 */
.L_x_33:
[----:B------:R-:W-:-:S07]  /*2590*/  LEA R2, R19, R2, 0x17 ;  /* 0x0000000213027211 */ /* 0x000fce00078eb8ff */
.L_x_35:
[----:B------:R-:W-:Y:S05]  /*25a0*/  BSYNC.RECONVERGENT B3 ;  /* 0x0000000000037941 */ /* 0x000fea0003800200 */
.L_x_32:
[----:B------:R-:W-:Y:S05]  /*25b0*/  BRA `(.L_x_36) ;  /* 0x0000000000207947 */ /* 0x000fea0003800000 */
.L_x_31:
[----:B------:R-:W-:-:S04]  /*25c0*/  LOP3.LUT R2, R3, 0x80000000, R2, 0x48, !PT ;  /* 0x8000000003027812 */ /* 0x000fc800078e4802 */
[----:B------:R-:W-:Y:S01]  /*25d0*/  LOP3.LUT R2, R2, 0x7f800000, RZ, 0xfc, !PT ;  /* 0x7f80000002027812 */ /* 0x000fe200078efcff */
[----:B------:R-:W-:Y:S06]  /*25e0*/  BRA `(.L_x_36) ;  /* 0x0000000000147947 */ /* 0x000fec0003800000 */
.L_x_30:
[----:B------:R-:W-:Y:S01]  /*25f0*/  LOP3.LUT R2, R3, 0x80000000, R2, 0x48, !PT ;  /* 0x8000000003027812 */ /* 0x000fe200078e4802 */
[----:B------:R-:W-:Y:S06]  /*2600*/  BRA `(.L_x_36) ;  /* 0x00000000000c7947 */ /* 0x000fec0003800000 */
.L_x_29:
[----:B------:R-:W0:Y:S01]  /*2610*/  MUFU.RSQ R2, -QNAN ;  /* 0xffc0000000027908 */ /* 0x000e220000001400 */
[----:B------:R-:W-:Y:S05]  /*2620*/  BRA `(.L_x_36) ;  /* 0x0000000000047947 */ /* 0x000fea0003800000 */
.L_x_28:
[----:B------:R-:W-:-:S07]  /*2630*/  FADD.FTZ R2, R2, R3 ;  /* 0x0000000302027221 */ /* 0x000fce0000010000 */
.L_x_36:
[----:B------:R-:W-:Y:S05]  /*2640*/  BSYNC.RECONVERGENT B2 ;  /* 0x0000000000027941 */ /* 0x000fea0003800200 */
.L_x_26:
[----:B------:R-:W-:Y:S01]  /*2650*/  HFMA2 R3, -RZ, RZ, 0, 0 ;  /* 0x00000000ff037431 */ /* 0x000fe200000001ff */
[----:B0-----:R-:W-:Y:S02]  /*2660*/  MOV R13, R2 ;  /* 0x00000002000d7202 */ /* 0x001fe40000000f00 */
[----:B------:R-:W-:-:S04]  /*2670*/  MOV R2, R12 ;  /* 0x0000000c00027202 */ /* 0x000fc80000000f00 */
[----:B------:R-:W-:Y:S05]  /*2680*/  RET.REL.NODEC R2 `(_Z3sgdPfS_S_S_ffiS_S_) ;  /* 0xffffffd8025c7950 */ /* 0x000fea0003c3ffff */
.L_x_37:
[----:B------:R-:W-:-:S00]  /*2690*/  BRA `(.L_x_37) ;  /* 0xfffffffc00fc7947 */ /* 0x000fc0000383ffff */
[----:B------:R-:W-:-:S00]  /*26a0*/  NOP ;  /* 0x0000000000007918 */ /* 0x000fc00000000000 */
        /* <DEDUP_REMOVED lines=13> */
.L_x_38:


//--------------------- .nv.shared._Z3sgdPfS_S_S_ffiS_S_ --------------------------
	.section	.nv.shared._Z3sgdPfS_S_S_ffiS_S_,"aw",@nobits
	.sectionflags	@""
	.align	4
.nv.shared._Z3sgdPfS_S_S_ffiS_S_:
	.zero		2564


//--------------------- .nv.shared.reserved.0     --------------------------
	.section	.nv.shared.reserved.0,"aw",@nobits
	.weak		__nv_reservedSMEM_offset_0_alias
	.size		__nv_reservedSMEM_offset_0_alias, 0, 64
	.other		__nv_reservedSMEM_offset_0_alias,@"STO_CUDA_RESERVED_SHARED STV_DEFAULT"
__nv_reservedSMEM_offset_0_alias:
	.zero		0
	.zero		64


//--------------------- .nv.constant0._Z3sgdPfS_S_S_ffiS_S_ --------------------------
	.section	.nv.constant0._Z3sgdPfS_S_S_ffiS_S_,"a",@progbits
	.sectionflags	@""
	.align	4
.nv.constant0._Z3sgdPfS_S_S_ffiS_S_:
	.zero		960


//--------------------- SYMBOLS --------------------------

	.type		.nv.reservedSmem.offset0,@object
	.size		.nv.reservedSmem.offset0,0x4
	.type		.nv.reservedSmem.cap,@object
	.size		.nv.reservedSmem.cap,0x4
